//
// Generated by NVIDIA NVVM Compiler
//
// Compiler Build ID: CL-36424714
// Cuda compilation tools, release 13.0, V13.0.88
// Based on NVVM 20.0.0
//

.version 9.0
.target sm_100
.address_size 64

	// .globl	_Z33matrix_multiplication_tensor_corePKfS0_Pfiii
// _ZZ33matrix_multiplication_tensor_corePKfS0_PfiiiE2As has been demoted
// _ZZ33matrix_multiplication_tensor_corePKfS0_PfiiiE2Bs has been demoted

.visible .entry _Z33matrix_multiplication_tensor_corePKfS0_Pfiii(
	.param .u64 .ptr .align 1 _Z33matrix_multiplication_tensor_corePKfS0_Pfiii_param_0,
	.param .u64 .ptr .align 1 _Z33matrix_multiplication_tensor_corePKfS0_Pfiii_param_1,
	.param .u64 .ptr .align 1 _Z33matrix_multiplication_tensor_corePKfS0_Pfiii_param_2,
	.param .u32 _Z33matrix_multiplication_tensor_corePKfS0_Pfiii_param_3,
	.param .u32 _Z33matrix_multiplication_tensor_corePKfS0_Pfiii_param_4,
	.param .u32 _Z33matrix_multiplication_tensor_corePKfS0_Pfiii_param_5
)
{
	.reg .pred 	%p<57>;
	.reg .b16 	%rs<33>;
	.reg .b32 	%r<336>;
	.reg .b32 	%f<523>;
	.reg .b64 	%rd<58>;
	// demoted variable
	.shared .align 2 .b8 _ZZ33matrix_multiplication_tensor_corePKfS0_PfiiiE2As[10240];
	// demoted variable
	.shared .align 2 .b8 _ZZ33matrix_multiplication_tensor_corePKfS0_PfiiiE2Bs[8704];
	ld.param.u32 	%r59, [_Z33matrix_multiplication_tensor_corePKfS0_Pfiii_param_5];
	mov.u32 	%r1, %tid.x;
	mov.u32 	%r2, %ctaid.x;
	mov.u32 	%r3, %ctaid.y;
	shr.u32 	%r322, %r1, 5;
	setp.lt.s32 	%p1, %r59, 1;
	mov.f32 	%f459, 0f00000000;
	mov.f32 	%f460, %f459;
	mov.f32 	%f461, %f459;
	mov.f32 	%f462, %f459;
	mov.f32 	%f463, %f459;
	mov.f32 	%f464, %f459;
	mov.f32 	%f465, %f459;
	mov.f32 	%f466, %f459;
	mov.f32 	%f467, %f459;
	mov.f32 	%f468, %f459;
	mov.f32 	%f469, %f459;
	mov.f32 	%f470, %f459;
	mov.f32 	%f471, %f459;
	mov.f32 	%f472, %f459;
	mov.f32 	%f473, %f459;
	mov.f32 	%f474, %f459;
	mov.f32 	%f475, %f459;
	mov.f32 	%f476, %f459;
	mov.f32 	%f477, %f459;
	mov.f32 	%f478, %f459;
	mov.f32 	%f479, %f459;
	mov.f32 	%f480, %f459;
	mov.f32 	%f481, %f459;
	mov.f32 	%f482, %f459;
	mov.f32 	%f483, %f459;
	mov.f32 	%f484, %f459;
	mov.f32 	%f485, %f459;
	mov.f32 	%f486, %f459;
	mov.f32 	%f487, %f459;
	mov.f32 	%f488, %f459;
	mov.f32 	%f489, %f459;
	mov.f32 	%f490, %f459;
	mov.f32 	%f491, %f459;
	mov.f32 	%f492, %f459;
	mov.f32 	%f493, %f459;
	mov.f32 	%f494, %f459;
	mov.f32 	%f495, %f459;
	mov.f32 	%f496, %f459;
	mov.f32 	%f497, %f459;
	mov.f32 	%f498, %f459;
	mov.f32 	%f499, %f459;
	mov.f32 	%f500, %f459;
	mov.f32 	%f501, %f459;
	mov.f32 	%f502, %f459;
	mov.f32 	%f503, %f459;
	mov.f32 	%f504, %f459;
	mov.f32 	%f505, %f459;
	mov.f32 	%f506, %f459;
	mov.f32 	%f507, %f459;
	mov.f32 	%f508, %f459;
	mov.f32 	%f509, %f459;
	mov.f32 	%f510, %f459;
	mov.f32 	%f511, %f459;
	mov.f32 	%f512, %f459;
	mov.f32 	%f513, %f459;
	mov.f32 	%f514, %f459;
	mov.f32 	%f515, %f459;
	mov.f32 	%f516, %f459;
	mov.f32 	%f517, %f459;
	mov.f32 	%f518, %f459;
	mov.f32 	%f519, %f459;
	mov.f32 	%f520, %f459;
	mov.f32 	%f521, %f459;
	mov.f32 	%f522, %f459;
	@%p1 bra 	$L__BB0_31;
	ld.param.u32 	%r300, [_Z33matrix_multiplication_tensor_corePKfS0_Pfiii_param_4];
	shl.b32 	%r61, %r1, 2;
	and.b32  	%r324, %r61, 28;
	shl.b32 	%r62, %r3, 7;
	and.b32  	%r63, %r61, 124;
	shl.b32 	%r64, %r2, 7;
	shr.u32 	%r65, %r1, 3;
	or.b32  	%r66, %r65, %r62;
	add.s32 	%r67, %r1, 256;
	shr.u32 	%r68, %r67, 3;
	add.s32 	%r69, %r68, %r62;
	add.s32 	%r70, %r1, 512;
	shr.u32 	%r71, %r70, 3;
	add.s32 	%r72, %r71, %r62;
	add.s32 	%r73, %r1, 768;
	shr.u32 	%r74, %r73, 3;
	add.s32 	%r75, %r74, %r62;
	shr.u32 	%r329, %r67, 5;
	shr.u32 	%r331, %r70, 5;
	shr.u32 	%r333, %r73, 5;
	mad.lo.s32 	%r76, %r300, %r333, %r64;
	add.s32 	%r334, %r76, %r63;
	mad.lo.s32 	%r77, %r300, %r331, %r64;
	add.s32 	%r332, %r77, %r63;
	mad.lo.s32 	%r78, %r300, %r329, %r64;
	add.s32 	%r330, %r78, %r63;
	mad.lo.s32 	%r328, %r75, %r59, %r324;
	mad.lo.s32 	%r327, %r72, %r59, %r324;
	mad.lo.s32 	%r326, %r69, %r59, %r324;
	mad.lo.s32 	%r325, %r66, %r59, %r324;
	mad.lo.s32 	%r79, %r300, %r322, %r64;
	add.s32 	%r323, %r79, %r63;
	mov.b32 	%r335, 0;
	mov.f32 	%f459, 0f00000000;
$L__BB0_2:
	ld.param.u32 	%r288, [_Z33matrix_multiplication_tensor_corePKfS0_Pfiii_param_3];
	ld.param.u64 	%rd55, [_Z33matrix_multiplication_tensor_corePKfS0_Pfiii_param_0];
	cvta.to.global.u64 	%rd1, %rd55;
	shr.u32 	%r80, %r1, 3;
	mov.u32 	%r81, %ctaid.y;
	shl.b32 	%r82, %r81, 7;
	or.b32  	%r83, %r80, %r82;
	setp.ge.s32 	%p2, %r83, %r288;
	setp.ge.s32 	%p3, %r324, %r59;
	mov.f32 	%f427, 0f00000000;
	or.pred  	%p4, %p2, %p3;
	mov.f32 	%f428, %f427;
	mov.f32 	%f429, %f427;
	mov.f32 	%f430, %f427;
	@%p4 bra 	$L__BB0_4;
	mul.wide.u32 	%rd7, %r325, 4;
	add.s64 	%rd8, %rd1, %rd7;
	ld.global.nc.v4.f32 	{%f430, %f429, %f428, %f427}, [%rd8];
$L__BB0_4:
	setp.gt.u32 	%p5, %r1, 767;
	// begin inline asm
	{  cvt.rn.f16.f32 %rs1, %f430;}

	// end inline asm
	mov.u32 	%r85, _ZZ33matrix_multiplication_tensor_corePKfS0_PfiiiE2As;
	mad.lo.s32 	%r86, %r80, 80, %r85;
	shl.b32 	%r87, %r1, 3;
	and.b32  	%r88, %r87, 56;
	add.s32 	%r89, %r86, %r88;
	st.shared.u16 	[%r89], %rs1;
	// begin inline asm
	{  cvt.rn.f16.f32 %rs2, %f429;}

	// end inline asm
	st.shared.u16 	[%r89+2], %rs2;
	// begin inline asm
	{  cvt.rn.f16.f32 %rs3, %f428;}

	// end inline asm
	st.shared.u16 	[%r89+4], %rs3;
	// begin inline asm
	{  cvt.rn.f16.f32 %rs4, %f427;}

	// end inline asm
	st.shared.u16 	[%r89+6], %rs4;
	@%p5 bra 	$L__BB0_8;
	ld.param.u32 	%r289, [_Z33matrix_multiplication_tensor_corePKfS0_Pfiii_param_3];
	setp.ge.s32 	%p6, %r324, %r59;
	add.s32 	%r90, %r1, 256;
	shr.u32 	%r91, %r90, 3;
	add.s32 	%r94, %r91, %r82;
	setp.ge.s32 	%p7, %r94, %r289;
	mov.f32 	%f431, 0f00000000;
	or.pred  	%p8, %p7, %p6;
	mov.f32 	%f432, %f431;
	mov.f32 	%f433, %f431;
	mov.f32 	%f434, %f431;
	@%p8 bra 	$L__BB0_7;
	mul.wide.u32 	%rd9, %r326, 4;
	add.s64 	%rd10, %rd1, %rd9;
	ld.global.nc.v4.f32 	{%f434, %f433, %f432, %f431}, [%rd10];
$L__BB0_7:
	// begin inline asm
	{  cvt.rn.f16.f32 %rs5, %f434;}

	// end inline asm
	mad.lo.s32 	%r98, %r91, 80, %r85;
	add.s32 	%r101, %r98, %r88;
	st.shared.u16 	[%r101], %rs5;
	// begin inline asm
	{  cvt.rn.f16.f32 %rs6, %f433;}

	// end inline asm
	st.shared.u16 	[%r101+2], %rs6;
	// begin inline asm
	{  cvt.rn.f16.f32 %rs7, %f432;}

	// end inline asm
	st.shared.u16 	[%r101+4], %rs7;
	// begin inline asm
	{  cvt.rn.f16.f32 %rs8, %f431;}

	// end inline asm
	st.shared.u16 	[%r101+6], %rs8;
$L__BB0_8:
	setp.gt.u32 	%p9, %r1, 511;
	@%p9 bra 	$L__BB0_12;
	ld.param.u32 	%r290, [_Z33matrix_multiplication_tensor_corePKfS0_Pfiii_param_3];
	setp.ge.s32 	%p10, %r324, %r59;
	add.s32 	%r102, %r1, 512;
	shr.u32 	%r103, %r102, 3;
	add.s32 	%r106, %r103, %r82;
	setp.ge.s32 	%p11, %r106, %r290;
	mov.f32 	%f435, 0f00000000;
	or.pred  	%p12, %p11, %p10;
	mov.f32 	%f436, %f435;
	mov.f32 	%f437, %f435;
	mov.f32 	%f438, %f435;
	@%p12 bra 	$L__BB0_11;
	mul.wide.u32 	%rd11, %r327, 4;
	add.s64 	%rd12, %rd1, %rd11;
	ld.global.nc.v4.f32 	{%f438, %f437, %f436, %f435}, [%rd12];
$L__BB0_11:
	// begin inline asm
	{  cvt.rn.f16.f32 %rs9, %f438;}

	// end inline asm
	mad.lo.s32 	%r110, %r103, 80, %r85;
	add.s32 	%r113, %r110, %r88;
	st.shared.u16 	[%r113], %rs9;
	// begin inline asm
	{  cvt.rn.f16.f32 %rs10, %f437;}

	// end inline asm
	st.shared.u16 	[%r113+2], %rs10;
	// begin inline asm
	{  cvt.rn.f16.f32 %rs11, %f436;}

	// end inline asm
	st.shared.u16 	[%r113+4], %rs11;
	// begin inline asm
	{  cvt.rn.f16.f32 %rs12, %f435;}

	// end inline asm
	st.shared.u16 	[%r113+6], %rs12;
$L__BB0_12:
	setp.gt.u32 	%p13, %r1, 255;
	@%p13 bra 	$L__BB0_16;
	ld.param.u32 	%r291, [_Z33matrix_multiplication_tensor_corePKfS0_Pfiii_param_3];
	setp.ge.s32 	%p14, %r324, %r59;
	add.s32 	%r114, %r1, 768;
	shr.u32 	%r115, %r114, 3;
	add.s32 	%r118, %r115, %r82;
	setp.ge.s32 	%p15, %r118, %r291;
	mov.f32 	%f439, 0f00000000;
	or.pred  	%p16, %p15, %p14;
	mov.f32 	%f440, %f439;
	mov.f32 	%f441, %f439;
	mov.f32 	%f442, %f439;
	@%p16 bra 	$L__BB0_15;
	mul.wide.u32 	%rd13, %r328, 4;
	add.s64 	%rd14, %rd1, %rd13;
	ld.global.nc.v4.f32 	{%f442, %f441, %f440, %f439}, [%rd14];
$L__BB0_15:
	// begin inline asm
	{  cvt.rn.f16.f32 %rs13, %f442;}

	// end inline asm
	mad.lo.s32 	%r122, %r115, 80, %r85;
	add.s32 	%r125, %r122, %r88;
	st.shared.u16 	[%r125], %rs13;
	// begin inline asm
	{  cvt.rn.f16.f32 %rs14, %f441;}

	// end inline asm
	st.shared.u16 	[%r125+2], %rs14;
	// begin inline asm
	{  cvt.rn.f16.f32 %rs15, %f440;}

	// end inline asm
	st.shared.u16 	[%r125+4], %rs15;
	// begin inline asm
	{  cvt.rn.f16.f32 %rs16, %f439;}

	// end inline asm
	st.shared.u16 	[%r125+6], %rs16;
$L__BB0_16:
	ld.param.u32 	%r301, [_Z33matrix_multiplication_tensor_corePKfS0_Pfiii_param_4];
	ld.param.u64 	%rd56, [_Z33matrix_multiplication_tensor_corePKfS0_Pfiii_param_1];
	cvta.to.global.u64 	%rd2, %rd56;
	shl.b32 	%r126, %r1, 2;
	and.b32  	%r127, %r126, 124;
	mov.u32 	%r128, %ctaid.x;
	shl.b32 	%r129, %r128, 7;
	or.b32  	%r130, %r127, %r129;
	setp.ge.s32 	%p17, %r130, %r301;
	setp.ge.s32 	%p18, %r322, %r59;
	mov.f32 	%f443, 0f00000000;
	or.pred  	%p19, %p18, %p17;
	mov.f32 	%f444, %f443;
	mov.f32 	%f445, %f443;
	mov.f32 	%f446, %f443;
	@%p19 bra 	$L__BB0_18;
	mul.wide.s32 	%rd15, %r323, 4;
	add.s64 	%rd16, %rd2, %rd15;
	ld.global.nc.v4.f32 	{%f446, %f445, %f444, %f443}, [%rd16];
$L__BB0_18:
	setp.gt.u32 	%p20, %r1, 767;
	// begin inline asm
	{  cvt.rn.f16.f32 %rs17, %f446;}

	// end inline asm
	shr.u32 	%r131, %r1, 5;
	mov.u32 	%r132, _ZZ33matrix_multiplication_tensor_corePKfS0_PfiiiE2Bs;
	mad.lo.s32 	%r133, %r131, 272, %r132;
	and.b32  	%r135, %r87, 248;
	add.s32 	%r136, %r133, %r135;
	st.shared.u16 	[%r136], %rs17;
	// begin inline asm
	{  cvt.rn.f16.f32 %rs18, %f445;}

	// end inline asm
	st.shared.u16 	[%r136+2], %rs18;
	// begin inline asm
	{  cvt.rn.f16.f32 %rs19, %f444;}

	// end inline asm
	st.shared.u16 	[%r136+4], %rs19;
	// begin inline asm
	{  cvt.rn.f16.f32 %rs20, %f443;}

	// end inline asm
	st.shared.u16 	[%r136+6], %rs20;
	@%p20 bra 	$L__BB0_22;
	ld.param.u32 	%r302, [_Z33matrix_multiplication_tensor_corePKfS0_Pfiii_param_4];
	setp.ge.s32 	%p21, %r130, %r302;
	setp.ge.s32 	%p22, %r329, %r59;
	mov.f32 	%f447, 0f00000000;
	or.pred  	%p23, %p22, %p21;
	mov.f32 	%f448, %f447;
	mov.f32 	%f449, %f447;
	mov.f32 	%f450, %f447;
	@%p23 bra 	$L__BB0_21;
	mul.wide.s32 	%rd17, %r330, 4;
	add.s64 	%rd18, %rd2, %rd17;
	ld.global.nc.v4.f32 	{%f450, %f449, %f448, %f447}, [%rd18];
$L__BB0_21:
	// begin inline asm
	{  cvt.rn.f16.f32 %rs21, %f450;}

	// end inline asm
	add.s32 	%r137, %r1, 256;
	shr.u32 	%r138, %r137, 5;
	mad.lo.s32 	%r140, %r138, 272, %r132;
	add.s32 	%r143, %r140, %r135;
	st.shared.u16 	[%r143], %rs21;
	// begin inline asm
	{  cvt.rn.f16.f32 %rs22, %f449;}

	// end inline asm
	st.shared.u16 	[%r143+2], %rs22;
	// begin inline asm
	{  cvt.rn.f16.f32 %rs23, %f448;}

	// end inline asm
	st.shared.u16 	[%r143+4], %rs23;
	// begin inline asm
	{  cvt.rn.f16.f32 %rs24, %f447;}

	// end inline asm
	st.shared.u16 	[%r143+6], %rs24;
$L__BB0_22:
	setp.gt.u32 	%p24, %r1, 511;
	@%p24 bra 	$L__BB0_26;
	ld.param.u32 	%r303, [_Z33matrix_multiplication_tensor_corePKfS0_Pfiii_param_4];
	setp.ge.s32 	%p25, %r130, %r303;
	setp.ge.s32 	%p26, %r331, %r59;
	mov.f32 	%f451, 0f00000000;
	or.pred  	%p27, %p26, %p25;
	mov.f32 	%f452, %f451;
	mov.f32 	%f453, %f451;
	mov.f32 	%f454, %f451;
	@%p27 bra 	$L__BB0_25;
	mul.wide.s32 	%rd19, %r332, 4;
	add.s64 	%rd20, %rd2, %rd19;
	ld.global.nc.v4.f32 	{%f454, %f453, %f452, %f451}, [%rd20];
$L__BB0_25:
	// begin inline asm
	{  cvt.rn.f16.f32 %rs25, %f454;}

	// end inline asm
	add.s32 	%r144, %r1, 512;
	shr.u32 	%r145, %r144, 5;
	mad.lo.s32 	%r147, %r145, 272, %r132;
	add.s32 	%r150, %r147, %r135;
	st.shared.u16 	[%r150], %rs25;
	// begin inline asm
	{  cvt.rn.f16.f32 %rs26, %f453;}

	// end inline asm
	st.shared.u16 	[%r150+2], %rs26;
	// begin inline asm
	{  cvt.rn.f16.f32 %rs27, %f452;}

	// end inline asm
	st.shared.u16 	[%r150+4], %rs27;
	// begin inline asm
	{  cvt.rn.f16.f32 %rs28, %f451;}

	// end inline asm
	st.shared.u16 	[%r150+6], %rs28;
$L__BB0_26:
	setp.gt.u32 	%p28, %r1, 255;
	@%p28 bra 	$L__BB0_30;
	ld.param.u32 	%r304, [_Z33matrix_multiplication_tensor_corePKfS0_Pfiii_param_4];
	setp.ge.s32 	%p29, %r130, %r304;
	setp.ge.s32 	%p30, %r333, %r59;
	mov.f32 	%f455, 0f00000000;
	or.pred  	%p31, %p30, %p29;
	mov.f32 	%f456, %f455;
	mov.f32 	%f457, %f455;
	mov.f32 	%f458, %f455;
	@%p31 bra 	$L__BB0_29;
	mul.wide.s32 	%rd21, %r334, 4;
	add.s64 	%rd22, %rd2, %rd21;
	ld.global.nc.v4.f32 	{%f458, %f457, %f456, %f455}, [%rd22];
$L__BB0_29:
	// begin inline asm
	{  cvt.rn.f16.f32 %rs29, %f458;}

	// end inline asm
	add.s32 	%r151, %r1, 768;
	shr.u32 	%r152, %r151, 5;
	mad.lo.s32 	%r154, %r152, 272, %r132;
	add.s32 	%r157, %r154, %r135;
	st.shared.u16 	[%r157], %rs29;
	// begin inline asm
	{  cvt.rn.f16.f32 %rs30, %f457;}

	// end inline asm
	st.shared.u16 	[%r157+2], %rs30;
	// begin inline asm
	{  cvt.rn.f16.f32 %rs31, %f456;}

	// end inline asm
	st.shared.u16 	[%r157+4], %rs31;
	// begin inline asm
	{  cvt.rn.f16.f32 %rs32, %f455;}

	// end inline asm
	st.shared.u16 	[%r157+6], %rs32;
$L__BB0_30:
	ld.param.u32 	%r305, [_Z33matrix_multiplication_tensor_corePKfS0_Pfiii_param_4];
	bar.sync 	0;
	shr.u32 	%r158, %r1, 7;
	mov.u32 	%r159, _ZZ33matrix_multiplication_tensor_corePKfS0_PfiiiE2As;
	mad.lo.s32 	%r160, %r158, 5120, %r159;
	mov.b32 	%r161, 40;
	wmma.load.a.sync.aligned.row.m16n16k16.shared.f16 	{%r162, %r163, %r164, %r165, %r166, %r167, %r168, %r169}, [%r160], %r161;
	add.s32 	%r170, %r160, 1280;
	wmma.load.a.sync.aligned.row.m16n16k16.shared.f16 	{%r171, %r172, %r173, %r174, %r175, %r176, %r177, %r178}, [%r170], %r161;
	add.s32 	%r179, %r160, 2560;
	wmma.load.a.sync.aligned.row.m16n16k16.shared.f16 	{%r180, %r181, %r182, %r183, %r184, %r185, %r186, %r187}, [%r179], %r161;
	add.s32 	%r188, %r160, 3840;
	wmma.load.a.sync.aligned.row.m16n16k16.shared.f16 	{%r189, %r190, %r191, %r192, %r193, %r194, %r195, %r196}, [%r188], %r161;
	shl.b32 	%r197, %r1, 1;
	and.b32  	%r198, %r197, 192;
	mov.u32 	%r199, _ZZ33matrix_multiplication_tensor_corePKfS0_PfiiiE2Bs;
	add.s32 	%r200, %r199, %r198;
	mov.b32 	%r201, 136;
	wmma.load.b.sync.aligned.row.m16n16k16.shared.f16 	{%r202, %r203, %r204, %r205, %r206, %r207, %r208, %r209}, [%r200], %r201;
	add.s32 	%r210, %r200, 32;
	wmma.load.b.sync.aligned.row.m16n16k16.shared.f16 	{%r211, %r212, %r213, %r214, %r215, %r216, %r217, %r218}, [%r210], %r201;
	wmma.mma.sync.aligned.row.row.m16n16k16.f32.f32 {%f299, %f300, %f301, %f302, %f303, %f304, %f305, %f306}, {%r162, %r163, %r164, %r165, %r166, %r167, %r168, %r169}, {%r202, %r203, %r204, %r205, %r206, %r207, %r208, %r209}, {%f522, %f521, %f520, %f519, %f518, %f517, %f516, %f515};
	wmma.mma.sync.aligned.row.row.m16n16k16.f32.f32 {%f307, %f308, %f309, %f310, %f311, %f312, %f313, %f314}, {%r162, %r163, %r164, %r165, %r166, %r167, %r168, %r169}, {%r211, %r212, %r213, %r214, %r215, %r216, %r217, %r218}, {%f514, %f513, %f512, %f511, %f510, %f509, %f508, %f507};
	wmma.mma.sync.aligned.row.row.m16n16k16.f32.f32 {%f315, %f316, %f317, %f318, %f319, %f320, %f321, %f322}, {%r171, %r172, %r173, %r174, %r175, %r176, %r177, %r178}, {%r202, %r203, %r204, %r205, %r206, %r207, %r208, %r209}, {%f506, %f505, %f504, %f503, %f502, %f501, %f500, %f499};
	wmma.mma.sync.aligned.row.row.m16n16k16.f32.f32 {%f323, %f324, %f325, %f326, %f327, %f328, %f329, %f330}, {%r171, %r172, %r173, %r174, %r175, %r176, %r177, %r178}, {%r211, %r212, %r213, %r214, %r215, %r216, %r217, %r218}, {%f498, %f497, %f496, %f495, %f494, %f493, %f492, %f491};
	wmma.mma.sync.aligned.row.row.m16n16k16.f32.f32 {%f331, %f332, %f333, %f334, %f335, %f336, %f337, %f338}, {%r180, %r181, %r182, %r183, %r184, %r185, %r186, %r187}, {%r202, %r203, %r204, %r205, %r206, %r207, %r208, %r209}, {%f490, %f489, %f488, %f487, %f486, %f485, %f484, %f483};
	wmma.mma.sync.aligned.row.row.m16n16k16.f32.f32 {%f339, %f340, %f341, %f342, %f343, %f344, %f345, %f346}, {%r180, %r181, %r182, %r183, %r184, %r185, %r186, %r187}, {%r211, %r212, %r213, %r214, %r215, %r216, %r217, %r218}, {%f482, %f481, %f480, %f479, %f478, %f477, %f476, %f475};
	wmma.mma.sync.aligned.row.row.m16n16k16.f32.f32 {%f347, %f348, %f349, %f350, %f351, %f352, %f353, %f354}, {%r189, %r190, %r191, %r192, %r193, %r194, %r195, %r196}, {%r202, %r203, %r204, %r205, %r206, %r207, %r208, %r209}, {%f474, %f473, %f472, %f471, %f470, %f469, %f468, %f467};
	wmma.mma.sync.aligned.row.row.m16n16k16.f32.f32 {%f355, %f356, %f357, %f358, %f359, %f360, %f361, %f362}, {%r189, %r190, %r191, %r192, %r193, %r194, %r195, %r196}, {%r211, %r212, %r213, %r214, %r215, %r216, %r217, %r218}, {%f466, %f465, %f464, %f463, %f462, %f461, %f460, %f459};
	add.s32 	%r219, %r160, 32;
	wmma.load.a.sync.aligned.row.m16n16k16.shared.f16 	{%r220, %r221, %r222, %r223, %r224, %r225, %r226, %r227}, [%r219], %r161;
	add.s32 	%r228, %r160, 1312;
	wmma.load.a.sync.aligned.row.m16n16k16.shared.f16 	{%r229, %r230, %r231, %r232, %r233, %r234, %r235, %r236}, [%r228], %r161;
	add.s32 	%r237, %r160, 2592;
	wmma.load.a.sync.aligned.row.m16n16k16.shared.f16 	{%r238, %r239, %r240, %r241, %r242, %r243, %r244, %r245}, [%r237], %r161;
	add.s32 	%r246, %r160, 3872;
	wmma.load.a.sync.aligned.row.m16n16k16.shared.f16 	{%r247, %r248, %r249, %r250, %r251, %r252, %r253, %r254}, [%r246], %r161;
	add.s32 	%r255, %r200, 4352;
	wmma.load.b.sync.aligned.row.m16n16k16.shared.f16 	{%r256, %r257, %r258, %r259, %r260, %r261, %r262, %r263}, [%r255], %r201;
	add.s32 	%r264, %r200, 4384;
	wmma.load.b.sync.aligned.row.m16n16k16.shared.f16 	{%r265, %r266, %r267, %r268, %r269, %r270, %r271, %r272}, [%r264], %r201;
	wmma.mma.sync.aligned.row.row.m16n16k16.f32.f32 {%f522, %f521, %f520, %f519, %f518, %f517, %f516, %f515}, {%r220, %r221, %r222, %r223, %r224, %r225, %r226, %r227}, {%r256, %r257, %r258, %r259, %r260, %r261, %r262, %r263}, {%f299, %f300, %f301, %f302, %f303, %f304, %f305, %f306};
	wmma.mma.sync.aligned.row.row.m16n16k16.f32.f32 {%f514, %f513, %f512, %f511, %f510, %f509, %f508, %f507}, {%r220, %r221, %r222, %r223, %r224, %r225, %r226, %r227}, {%r265, %r266, %r267, %r268, %r269, %r270, %r271, %r272}, {%f307, %f308, %f309, %f310, %f311, %f312, %f313, %f314};
	wmma.mma.sync.aligned.row.row.m16n16k16.f32.f32 {%f506, %f505, %f504, %f503, %f502, %f501, %f500, %f499}, {%r229, %r230, %r231, %r232, %r233, %r234, %r235, %r236}, {%r256, %r257, %r258, %r259, %r260, %r261, %r262, %r263}, {%f315, %f316, %f317, %f318, %f319, %f320, %f321, %f322};
	wmma.mma.sync.aligned.row.row.m16n16k16.f32.f32 {%f498, %f497, %f496, %f495, %f494, %f493, %f492, %f491}, {%r229, %r230, %r231, %r232, %r233, %r234, %r235, %r236}, {%r265, %r266, %r267, %r268, %r269, %r270, %r271, %r272}, {%f323, %f324, %f325, %f326, %f327, %f328, %f329, %f330};
	wmma.mma.sync.aligned.row.row.m16n16k16.f32.f32 {%f490, %f489, %f488, %f487, %f486, %f485, %f484, %f483}, {%r238, %r239, %r240, %r241, %r242, %r243, %r244, %r245}, {%r256, %r257, %r258, %r259, %r260, %r261, %r262, %r263}, {%f331, %f332, %f333, %f334, %f335, %f336, %f337, %f338};
	wmma.mma.sync.aligned.row.row.m16n16k16.f32.f32 {%f482, %f481, %f480, %f479, %f478, %f477, %f476, %f475}, {%r238, %r239, %r240, %r241, %r242, %r243, %r244, %r245}, {%r265, %r266, %r267, %r268, %r269, %r270, %r271, %r272}, {%f339, %f340, %f341, %f342, %f343, %f344, %f345, %f346};
	wmma.mma.sync.aligned.row.row.m16n16k16.f32.f32 {%f474, %f473, %f472, %f471, %f470, %f469, %f468, %f467}, {%r247, %r248, %r249, %r250, %r251, %r252, %r253, %r254}, {%r256, %r257, %r258, %r259, %r260, %r261, %r262, %r263}, {%f347, %f348, %f349, %f350, %f351, %f352, %f353, %f354};
	wmma.mma.sync.aligned.row.row.m16n16k16.f32.f32 {%f466, %f465, %f464, %f463, %f462, %f461, %f460, %f459}, {%r247, %r248, %r249, %r250, %r251, %r252, %r253, %r254}, {%r265, %r266, %r267, %r268, %r269, %r270, %r271, %r272}, {%f355, %f356, %f357, %f358, %f359, %f360, %f361, %f362};
	bar.sync 	0;
	add.s32 	%r335, %r335, 32;
	shl.b32 	%r273, %r305, 5;
	add.s32 	%r334, %r334, %r273;
	add.s32 	%r333, %r333, 32;
	add.s32 	%r332, %r332, %r273;
	add.s32 	%r331, %r331, 32;
	add.s32 	%r330, %r330, %r273;
	add.s32 	%r329, %r329, 32;
	add.s32 	%r328, %r328, 32;
	add.s32 	%r327, %r327, 32;
	add.s32 	%r326, %r326, 32;
	add.s32 	%r325, %r325, 32;
	add.s32 	%r324, %r324, 32;
	add.s32 	%r323, %r323, %r273;
	add.s32 	%r322, %r322, 32;
	setp.lt.s32 	%p32, %r335, %r59;
	@%p32 bra 	$L__BB0_2;
$L__BB0_31:
	ld.param.u32 	%r306, [_Z33matrix_multiplication_tensor_corePKfS0_Pfiii_param_4];
	ld.param.u32 	%r292, [_Z33matrix_multiplication_tensor_corePKfS0_Pfiii_param_3];
	ld.param.u64 	%rd57, [_Z33matrix_multiplication_tensor_corePKfS0_Pfiii_param_2];
	cvta.to.global.u64 	%rd3, %rd57;
	mov.u32 	%r274, %ctaid.y;
	shl.b32 	%r275, %r274, 7;
	mov.u32 	%r276, %tid.x;
	shr.u32 	%r277, %r276, 1;
	and.b32  	%r278, %r277, 448;
	add.s32 	%r46, %r278, %r275;
	mov.u32 	%r279, %ctaid.x;
	shl.b32 	%r280, %r279, 7;
	and.b32  	%r281, %r276, 96;
	or.b32  	%r282, %r281, %r280;
	setp.ge.s32 	%p33, %r46, %r292;
	mul.lo.s32 	%r48, %r46, %r306;
	setp.ge.s32 	%p34, %r282, %r306;
	or.pred  	%p35, %p33, %p34;
	@%p35 bra 	$L__BB0_33;
	ld.param.u32 	%r307, [_Z33matrix_multiplication_tensor_corePKfS0_Pfiii_param_4];
	add.s32 	%r283, %r282, %r48;
	mul.wide.s32 	%rd23, %r283, 4;
	add.s64 	%rd24, %rd3, %rd23;
	wmma.store.d.sync.aligned.row.m16n16k16.global.f32 	[%rd24], {%f522, %f521, %f520, %f519, %f518, %f517, %f516, %f515}, %r307;
$L__BB0_33:
	ld.param.u32 	%r308, [_Z33matrix_multiplication_tensor_corePKfS0_Pfiii_param_4];
	ld.param.u32 	%r293, [_Z33matrix_multiplication_tensor_corePKfS0_Pfiii_param_3];
	setp.ge.s32 	%p36, %r46, %r293;
	add.s32 	%r49, %r282, 16;
	setp.ge.s32 	%p37, %r49, %r308;
	or.pred  	%p38, %p36, %p37;
	@%p38 bra 	$L__BB0_35;
	ld.param.u32 	%r309, [_Z33matrix_multiplication_tensor_corePKfS0_Pfiii_param_4];
	cvt.s64.s32 	%rd25, %r48;
	cvt.u64.u32 	%rd26, %r282;
	add.s64 	%rd27, %rd26, %rd25;
	shl.b64 	%rd28, %rd27, 2;
	add.s64 	%rd29, %rd3, %rd28;
	add.s64 	%rd30, %rd29, 64;
	wmma.store.d.sync.aligned.row.m16n16k16.global.f32 	[%rd30], {%f514, %f513, %f512, %f511, %f510, %f509, %f508, %f507}, %r309;
$L__BB0_35:
	ld.param.u32 	%r310, [_Z33matrix_multiplication_tensor_corePKfS0_Pfiii_param_4];
	ld.param.u32 	%r294, [_Z33matrix_multiplication_tensor_corePKfS0_Pfiii_param_3];
	setp.ge.s32 	%p39, %r282, %r310;
	add.s32 	%r50, %r46, 16;
	setp.ge.s32 	%p40, %r50, %r294;
	shl.b32 	%r51, %r310, 4;
	add.s32 	%r52, %r48, %r51;
	or.pred  	%p41, %p40, %p39;
	@%p41 bra 	$L__BB0_37;
	ld.param.u32 	%r311, [_Z33matrix_multiplication_tensor_corePKfS0_Pfiii_param_4];
	add.s32 	%r284, %r282, %r52;
	mul.wide.s32 	%rd31, %r284, 4;
	add.s64 	%rd32, %rd3, %rd31;
	wmma.store.d.sync.aligned.row.m16n16k16.global.f32 	[%rd32], {%f506, %f505, %f504, %f503, %f502, %f501, %f500, %f499}, %r311;
$L__BB0_37:
	ld.param.u32 	%r312, [_Z33matrix_multiplication_tensor_corePKfS0_Pfiii_param_4];
	ld.param.u32 	%r295, [_Z33matrix_multiplication_tensor_corePKfS0_Pfiii_param_3];
	setp.ge.s32 	%p42, %r50, %r295;
	setp.ge.s32 	%p43, %r49, %r312;
	or.pred  	%p44, %p42, %p43;
	@%p44 bra 	$L__BB0_39;
	ld.param.u32 	%r313, [_Z33matrix_multiplication_tensor_corePKfS0_Pfiii_param_4];
	cvt.s64.s32 	%rd33, %r52;
	cvt.u64.u32 	%rd34, %r282;
	add.s64 	%rd35, %rd34, %rd33;
	shl.b64 	%rd36, %rd35, 2;
	add.s64 	%rd37, %rd3, %rd36;
	add.s64 	%rd38, %rd37, 64;
	wmma.store.d.sync.aligned.row.m16n16k16.global.f32 	[%rd38], {%f498, %f497, %f496, %f495, %f494, %f493, %f492, %f491}, %r313;
$L__BB0_39:
	ld.param.u32 	%r314, [_Z33matrix_multiplication_tensor_corePKfS0_Pfiii_param_4];
	ld.param.u32 	%r296, [_Z33matrix_multiplication_tensor_corePKfS0_Pfiii_param_3];
	setp.ge.s32 	%p45, %r282, %r314;
	add.s32 	%r53, %r46, 32;
	setp.ge.s32 	%p46, %r53, %r296;
	shl.b32 	%r285, %r314, 5;
	add.s32 	%r54, %r285, %r48;
	or.pred  	%p47, %p46, %p45;
	@%p47 bra 	$L__BB0_41;
	ld.param.u32 	%r315, [_Z33matrix_multiplication_tensor_corePKfS0_Pfiii_param_4];
	add.s32 	%r286, %r282, %r54;
	mul.wide.s32 	%rd39, %r286, 4;
	add.s64 	%rd40, %rd3, %rd39;
	wmma.store.d.sync.aligned.row.m16n16k16.global.f32 	[%rd40], {%f490, %f489, %f488, %f487, %f486, %f485, %f484, %f483}, %r315;
$L__BB0_41:
	ld.param.u32 	%r316, [_Z33matrix_multiplication_tensor_corePKfS0_Pfiii_param_4];
	ld.param.u32 	%r297, [_Z33matrix_multiplication_tensor_corePKfS0_Pfiii_param_3];
	setp.ge.s32 	%p48, %r53, %r297;
	setp.ge.s32 	%p49, %r49, %r316;
	or.pred  	%p50, %p48, %p49;
	@%p50 bra 	$L__BB0_43;
	ld.param.u32 	%r317, [_Z33matrix_multiplication_tensor_corePKfS0_Pfiii_param_4];
	cvt.s64.s32 	%rd41, %r54;
	cvt.u64.u32 	%rd42, %r282;
	add.s64 	%rd43, %rd42, %rd41;
	shl.b64 	%rd44, %rd43, 2;
	add.s64 	%rd45, %rd3, %rd44;
	add.s64 	%rd46, %rd45, 64;
	wmma.store.d.sync.aligned.row.m16n16k16.global.f32 	[%rd46], {%f482, %f481, %f480, %f479, %f478, %f477, %f476, %f475}, %r317;
$L__BB0_43:
	ld.param.u32 	%r318, [_Z33matrix_multiplication_tensor_corePKfS0_Pfiii_param_4];
	ld.param.u32 	%r298, [_Z33matrix_multiplication_tensor_corePKfS0_Pfiii_param_3];
	setp.ge.s32 	%p51, %r282, %r318;
	add.s32 	%r55, %r46, 48;
	setp.ge.s32 	%p52, %r55, %r298;
	add.s32 	%r56, %r54, %r51;
	or.pred  	%p53, %p52, %p51;
	@%p53 bra 	$L__BB0_45;
	ld.param.u32 	%r319, [_Z33matrix_multiplication_tensor_corePKfS0_Pfiii_param_4];
	add.s32 	%r287, %r282, %r56;
	mul.wide.s32 	%rd47, %r287, 4;
	add.s64 	%rd48, %rd3, %rd47;
	wmma.store.d.sync.aligned.row.m16n16k16.global.f32 	[%rd48], {%f474, %f473, %f472, %f471, %f470, %f469, %f468, %f467}, %r319;
$L__BB0_45:
	ld.param.u32 	%r320, [_Z33matrix_multiplication_tensor_corePKfS0_Pfiii_param_4];
	ld.param.u32 	%r299, [_Z33matrix_multiplication_tensor_corePKfS0_Pfiii_param_3];
	setp.ge.s32 	%p54, %r55, %r299;
	setp.ge.s32 	%p55, %r49, %r320;
	or.pred  	%p56, %p54, %p55;
	@%p56 bra 	$L__BB0_47;
	ld.param.u32 	%r321, [_Z33matrix_multiplication_tensor_corePKfS0_Pfiii_param_4];
	cvt.s64.s32 	%rd49, %r56;
	cvt.u64.u32 	%rd50, %r282;
	add.s64 	%rd51, %rd50, %rd49;
	shl.b64 	%rd52, %rd51, 2;
	add.s64 	%rd53, %rd3, %rd52;
	add.s64 	%rd54, %rd53, 64;
	wmma.store.d.sync.aligned.row.m16n16k16.global.f32 	[%rd54], {%f466, %f465, %f464, %f463, %f462, %f461, %f460, %f459}, %r321;
$L__BB0_47:
	ret;

}


// ===== COMPILED SASS (sm_100) =====

	.target	sm_100

	.elftype	@"ET_EXEC"


//--------------------- .note.nv.tkinfo           --------------------------
	.section	.note.nv.tkinfo,"",@"SHT_NOTE"
	.sectionflags	@"SHF_NOTE_NV_TKINFO"
	.tkinfo
        /*0018*/ 	.word	0x00000002
        /*0030*/ 	.string	""
        /*0030*/ 	.string	"ptxas"
        /*0030*/ 	.string	"Cuda compilation tools, release 13.0, V13.0.88"
        /*0030*/ 	.string	"Build cuda_13.0.r13.0/compiler.36424714_0"
        /*0030*/ 	.string	"-arch sm_100 -m 64 "



//--------------------- .note.nv.cuinfo           --------------------------
	.section	.note.nv.cuinfo,"",@"SHT_NOTE"
	.sectionflags	@"SHF_NOTE_NV_CUINFO"
        /*0018*/ 	.short	0x0002
        /*001a*/ 	.short	0x0064
        /*001c*/ 	.short	0x0082
	.zero		2


//--------------------- .nv.info                  --------------------------
	.section	.nv.info,"",@"SHT_CUDA_INFO"
	.align	4


	//----- nvinfo : EIATTR_REGCOUNT
	.align		4
        /*0000*/ 	.byte	0x04, 0x2f
        /*0002*/ 	.short	(.L_1 - .L_0)
	.align		4
.L_0:
        /*0004*/ 	.word	index@(_Z33matrix_multiplication_tensor_corePKfS0_Pfiii)
        /*0008*/ 	.word	0x00000079


	//----- nvinfo : EIATTR_FRAME_SIZE
	.align		4
.L_1:
        /*000c*/ 	.byte	0x04, 0x11
        /*000e*/ 	.short	(.L_3 - .L_2)
	.align		4
.L_2:
        /*0010*/ 	.word	index@(_Z33matrix_multiplication_tensor_corePKfS0_Pfiii)
        /*0014*/ 	.word	0x00000000


	//----- nvinfo : EIATTR_MIN_STACK_SIZE
	.align		4
.L_3:
        /*0018*/ 	.byte	0x04, 0x12
        /*001a*/ 	.short	(.L_5 - .L_4)
	.align		4
.L_4:
        /*001c*/ 	.word	index@(_Z33matrix_multiplication_tensor_corePKfS0_Pfiii)
        /*0020*/ 	.word	0x00000000
.L_5:


//--------------------- .nv.compat                --------------------------
	.section	.nv.compat,"",@"SHT_CUDA_COMPAT_INFO"
	.align	4
        /*0000*/ 	.byte	0x02, 0x09, 0x00, 0x00, 0x02, 0x02, 0x01, 0x00, 0x02, 0x05, 0x05, 0x00, 0x03, 0x07, 0x01, 0x01
        /*0010*/ 	.byte	0x02, 0x03, 0x00, 0x00, 0x02, 0x06, 0x01, 0x00, 0x04, 0x0b, 0x08, 0x00, 0x09, 0x00, 0x00, 0x00
        /*0020*/ 	.byte	0x00, 0x00, 0x00, 0x00


//--------------------- .nv.info._Z33matrix_multiplication_tensor_corePKfS0_Pfiii --------------------------
	.section	.nv.info._Z33matrix_multiplication_tensor_corePKfS0_Pfiii,"",@"SHT_CUDA_INFO"
	.sectionflags	@""
	.align	4


	//----- nvinfo : EIATTR_CUDA_API_VERSION
	.align		4
        /*0000*/ 	.byte	0x04, 0x37
        /*0002*/ 	.short	(.L_7 - .L_6)
.L_6:
        /*0004*/ 	.word	0x00000082


	//----- nvinfo : EIATTR_KPARAM_INFO
	.align		4
.L_7:
        /*0008*/ 	.byte	0x04, 0x17
        /*000a*/ 	.short	(.L_9 - .L_8)
.L_8:
        /*000c*/ 	.word	0x00000000
        /*0010*/ 	.short	0x0005
        /*0012*/ 	.short	0x0020
        /*0014*/ 	.byte	0x00, 0xf0, 0x11, 0x00


	//----- nvinfo : EIATTR_KPARAM_INFO
	.align		4
.L_9:
        /*0018*/ 	.byte	0x04, 0x17
        /*001a*/ 	.short	(.L_11 - .L_10)
.L_10:
        /*001c*/ 	.word	0x00000000
        /*0020*/ 	.short	0x0004
        /*0022*/ 	.short	0x001c
        /*0024*/ 	.byte	0x00, 0xf0, 0x11, 0x00


	//----- nvinfo : EIATTR_KPARAM_INFO
	.align		4
.L_11:
        /*0028*/ 	.byte	0x04, 0x17
        /*002a*/ 	.short	(.L_13 - .L_12)
.L_12:
        /*002c*/ 	.word	0x00000000
        /*0030*/ 	.short	0x0003
        /*0032*/ 	.short	0x0018
        /*0034*/ 	.byte	0x00, 0xf0, 0x11, 0x00


	//----- nvinfo : EIATTR_KPARAM_INFO
	.align		4
.L_13:
        /*0038*/ 	.byte	0x04, 0x17
        /*003a*/ 	.short	(.L_15 - .L_14)
.L_14:
        /*003c*/ 	.word	0x00000000
        /*0040*/ 	.short	0x0002
        /*0042*/ 	.short	0x0010
        /*0044*/ 	.byte	0x00, 0xf5, 0x21, 0x00


	//----- nvinfo : EIATTR_KPARAM_INFO
	.align		4
.L_15:
        /*0048*/ 	.byte	0x04, 0x17
        /*004a*/ 	.short	(.L_17 - .L_16)
.L_16:
        /*004c*/ 	.word	0x00000000
        /*0050*/ 	.short	0x0001
        /*0052*/ 	.short	0x0008
        /*0054*/ 	.byte	0x00, 0xf5, 0x21, 0x00


	//----- nvinfo : EIATTR_KPARAM_INFO
	.align		4
.L_17:
        /*0058*/ 	.byte	0x04, 0x17
        /*005a*/ 	.short	(.L_19 - .L_18)
.L_18:
        /*005c*/ 	.word	0x00000000
        /*0060*/ 	.short	0x0000
        /*0062*/ 	.short	0x0000
        /*0064*/ 	.byte	0x00, 0xf5, 0x21, 0x00


	//----- nvinfo : EIATTR_SPARSE_MMA_MASK
	.align		4
.L_19:
        /*0068*/ 	.byte	0x03, 0x50
        /*006a*/ 	.short	0x0000


	//----- nvinfo : EIATTR_WMMA_USED
	.align		4
        /*006c*/ 	.byte	0x01, 0x2b
	.zero		2


	//----- nvinfo : EIATTR_MAXREG_COUNT
	.align		4
        /*0070*/ 	.byte	0x03, 0x1b
        /*0072*/ 	.short	0x00ff


	//----- nvinfo : EIATTR_NUM_BARRIERS
	.align		4
        /*0074*/ 	.byte	0x02, 0x4c
        /*0076*/ 	.byte	0x01
	.zero		1


	//----- nvinfo : EIATTR_MERCURY_ISA_VERSION
	.align		4
        /*0078*/ 	.byte	0x03, 0x5f
        /*007a*/ 	.short	0x0101


	//----- nvinfo : EIATTR_VRC_CTA_INIT_COUNT
	.align		4
        /*007c*/ 	.byte	0x02, 0x4a
	.zero		1
	.zero		1


	//----- nvinfo : EIATTR_EXIT_INSTR_OFFSETS
	.align		4
        /*0080*/ 	.byte	0x04, 0x1c
        /*0082*/ 	.short	(.L_21 - .L_20)


	//   ....[0]....
.L_20:
        /*0084*/ 	.word	0x00001ec0


	//   ....[1]....
        /*0088*/ 	.word	0x00002000


	//----- nvinfo : EIATTR_CRS_STACK_SIZE
	.align		4
.L_21:
        /*008c*/ 	.byte	0x04, 0x1e
        /*008e*/ 	.short	(.L_23 - .L_22)
.L_22:
        /*0090*/ 	.word	0x00000000


	//----- nvinfo : EIATTR_CBANK_PARAM_SIZE
	.align		4
.L_23:
        /*0094*/ 	.byte	0x03, 0x19
        /*0096*/ 	.short	0x0024


	//----- nvinfo : EIATTR_PARAM_CBANK
	.align		4
        /*0098*/ 	.byte	0x04, 0x0a
        /*009a*/ 	.short	(.L_25 - .L_24)
	.align		4
.L_24:
        /*009c*/ 	.word	index@(.nv.constant0._Z33matrix_multiplication_tensor_corePKfS0_Pfiii)
        /*00a0*/ 	.short	0x0380
        /*00a2*/ 	.short	0x0024


	//----- nvinfo : EIATTR_SW_WAR
	.align		4
.L_25:
        /*00a4*/ 	.byte	0x04, 0x36
        /*00a6*/ 	.short	(.L_27 - .L_26)
.L_26:
        /*00a8*/ 	.word	0x00000008
.L_27:


//--------------------- .nv.callgraph             --------------------------
	.section	.nv.callgraph,"",@"SHT_CUDA_CALLGRAPH"
	.align	4
	.sectionentsize	8
	.align		4
        /*0000*/ 	.word	0x00000000
	.align		4
        /*0004*/ 	.word	0xffffffff
	.align		4
        /*0008*/ 	.word	0x00000000
	.align		4
        /*000c*/ 	.word	0xfffffffe
	.align		4
        /*0010*/ 	.word	0x00000000
	.align		4
        /*0014*/ 	.word	0xfffffffd
	.align		4
        /*0018*/ 	.word	0x00000000
	.align		4
        /*001c*/ 	.word	0xfffffffc


//--------------------- .text._Z33matrix_multiplication_tensor_corePKfS0_Pfiii --------------------------
	.section	.text._Z33matrix_multiplication_tensor_corePKfS0_Pfiii,"ax",@progbits
	.align	128
        .global         _Z33matrix_multiplication_tensor_corePKfS0_Pfiii
        .type           _Z33matrix_multiplication_tensor_corePKfS0_Pfiii,@function
        .size           _Z33matrix_multiplication_tensor_corePKfS0_Pfiii,(.L_x_22 - _Z33matrix_multiplication_tensor_corePKfS0_Pfiii)
        .other          _Z33matrix_multiplication_tensor_corePKfS0_Pfiii,@"STO_CUDA_ENTRY STV_DEFAULT"
_Z33matrix_multiplication_tensor_corePKfS0_Pfiii:
.text._Z33matrix_multiplication_tensor_corePKfS0_Pfiii:
[----:B------:R-:W-:Y:S01]  /*0000*/  LDC R1, c[0x0][0x37c] ;  /* 0x0000df00ff017b82 */ /* 0x000fe20000000800 */
[----:B------:R-:W0:Y:S07]  /*0010*/  LDCU UR4, c[0x0][0x3a0] ;  /* 0x00007400ff0477ac */ /* 0x000e2e0008000800 */
[----:B------:R-:W1:Y:S01]  /*0020*/  S2UR UR5, SR_CTAID.X ;  /* 0x00000000000579c3 */ /* 0x000e620000002500 */
[----:B------:R-:W-:Y:S02]  /*0030*/  CS2R R10, SRZ ;  /* 0x00000000000a7805 */ /* 0x000fe4000001ff00 */
[----:B------:R-:W-:-:S02]  /*0040*/  CS2R R8, SRZ ;  /* 0x0000000000087805 */ /* 0x000fc4000001ff00 */
[----:B------:R-:W-:Y:S02]  /*0050*/  CS2R R30, SRZ ;  /* 0x00000000001e7805 */ /* 0x000fe4000001ff00 */
[----:B------:R-:W-:Y:S02]  /*0060*/  CS2R R28, SRZ ;  /* 0x00000000001c7805 */ /* 0x000fe4000001ff00 */
[----:B------:R-:W-:Y:S02]  /*0070*/  CS2R R26, SRZ ;  /* 0x00000000001a7805 */ /* 0x000fe4000001ff00 */
[----:B------:R-:W-:Y:S02]  /*0080*/  CS2R R24, SRZ ;  /* 0x0000000000187805 */ /* 0x000fe4000001ff00 */
        /* <DEDUP_REMOVED lines=9> */
[----:B------:R-:W-:Y:S01]  /*0120*/  CS2R R48, SRZ ;  /* 0x0000000000307805 */ /* 0x000fe2000001ff00 */
[----:B0-----:R-:W-:Y:S01]  /*0130*/  UISETP.GE.AND UP0, UPT, UR4, 0x1, UPT ;  /* 0x000000010400788c */ /* 0x001fe2000bf06270 */
        /* <DEDUP_REMOVED lines=15> */
[----:B------:R-:W-:Y:S01]  /*0230*/  CS2R R80, SRZ ;  /* 0x0000000000507805 */ /* 0x000fe2000001ff00 */
[----:B-1----:R-:W-:Y:S01]  /*0240*/  IMAD.U32 R102, RZ, RZ, UR5 ;  /* 0x00000005ff667e24 */ /* 0x002fe2000f8e00ff */
[----:B------:R-:W0:Y:S01]  /*0250*/  LDCU.64 UR6, c[0x0][0x358] ;  /* 0x00006b00ff0677ac */ /* 0x000e220008000a00 */
[----:B------:R-:W-:Y:S05]  /*0260*/  BRA.U !UP0, `(.L_x_0) ;  /* 0x00000011089c7547 */ /* 0x000fea000b800000 */
[----:B------:R-:W1:Y:S01]  /*0270*/  S2R R5, SR_CgaCtaId ;  /* 0x0000000000057919 */ /* 0x000e620000008800 */
[----:B------:R-:W-:Y:S01]  /*0280*/  MOV R0, 0x400 ;  /* 0x0000040000007802 */ /* 0x000fe20000000f00 */
[----:B------:R-:W2:Y:S01]  /*0290*/  LDCU UR8, c[0x0][0x39c] ;  /* 0x00007380ff0877ac */ /* 0x000ea20008000800 */
[----:B------:R-:W3:Y:S01]  /*02a0*/  S2UR UR5, SR_CTAID.Y ;  /* 0x00000000000579c3 */ /* 0x000ee20000002600 */
[----:B------:R-:W4:Y:S02]  /*02b0*/  S2R R11, SR_LANEID ;  /* 0x00000000000b7919 */ /* 0x000f240000000000 */
[----:B------:R-:W-:Y:S01]  /*02c0*/  VIADD R2, R0, 0x2800 ;  /* 0x0000280000027836 */ /* 0x000fe20000000000 */
[----:B------:R-:W0:Y:S01]  /*02d0*/  LDCU UR9, c[0x0][0x3a0] ;  /* 0x00007400ff0977ac */ /* 0x000e220008000800 */
[----:B------:R-:W5:Y:S01]  /*02e0*/  S2R R103, SR_TID.X ;  /* 0x0000000000677919 */ /* 0x000f620000002100 */
[----:B---3--:R-:W-:Y:S02]  /*02f0*/  USHF.L.U32 UR5, UR5, 0x7, URZ ;  /* 0x0000000705057899 */ /* 0x008fe400080006ff */
[----:B-1----:R-:W-:-:S02]  /*0300*/  LEA R6, R5, R2, 0x18 ;  /* 0x0000000205067211 */ /* 0x002fc400078ec0ff */
[----:B------:R-:W-:Y:S02]  /*0310*/  LEA R3, R5, R0, 0x18 ;  /* 0x0000000005037211 */ /* 0x000fe400078ec0ff */
[----:B----4-:R-:W-:Y:S02]  /*0320*/  SHF.R.U32.HI R2, RZ, 0x3, R11 ;  /* 0x00000003ff027819 */ /* 0x010fe4000001160b */
[----:B------:R-:W-:Y:S01]  /*0330*/  LOP3.LUT R4, R11, 0x7, RZ, 0xc0, !PT ;  /* 0x000000070b047812 */ /* 0x000fe200078ec0ff */
[C---:B-----5:R-:W-:Y:S01]  /*0340*/  IMAD.SHL.U32 R5, R103.reuse, 0x2, RZ ;  /* 0x0000000267057824 */ /* 0x060fe200078e00ff */
[----:B------:R-:W-:Y:S01]  /*0350*/  SHF.R.U32.HI R0, RZ, 0x7, R103 ;  /* 0x00000007ff007819 */ /* 0x000fe20000011667 */
[----:B------:R-:W-:Y:S01]  /*0360*/  IMAD.SHL.U32 R13, R2, 0x8, RZ ;  /* 0x00000008020d7824 */ /* 0x000fe200078e00ff */
[----:B------:R-:W-:Y:S01]  /*0370*/  SHF.R.U32.HI R11, RZ, 0x4, R11 ;  /* 0x00000004ff0b7819 */ /* 0x000fe2000001160b */
[----:B------:R-:W-:Y:S01]  /*0380*/  IMAD.SHL.U32 R115, R103, 0x4, RZ ;  /* 0x0000000467737824 */ /* 0x000fe200078e00ff */
[----:B------:R-:W-:Y:S01]  /*0390*/  LOP3.LUT R5, R5, 0xc0, RZ, 0xc0, !PT ;  /* 0x000000c005057812 */ /* 0x000fe200078ec0ff */
[----:B------:R-:W-:Y:S01]  /*03a0*/  IMAD R7, R0, 0x1400, R3 ;  /* 0x0000140000077824 */ /* 0x000fe200078e0203 */
[----:B------:R-:W-:Y:S01]  /*03b0*/  LOP3.LUT R32, R13, 0x8, R4, 0xe2, !PT ;  /* 0x000000080d207812 */ /* 0x000fe200078ee204 */
[----:B------:R-:W-:Y:S01]  /*03c0*/  VIADD R4, R103, 0x200 ;  /* 0x0000020067047836 */ /* 0x000fe20000000000 */
[----:B------:R-:W-:Y:S01]  /*03d0*/  LOP3.LUT R109, R115, 0x7c, RZ, 0xc0, !PT ;  /* 0x0000007c736d7812 */ /* 0x000fe200078ec0ff */
[----:B------:R-:W-:Y:S01]  /*03e0*/  IMAD.IADD R94, R5, 0x1, R6 ;  /* 0x00000001055e7824 */ /* 0x000fe200078e0206 */
[--C-:B------:R-:W-:Y:S01]  /*03f0*/  SHF.R.U32.HI R118, RZ, 0x5, R103.reuse ;  /* 0x00000005ff767819 */ /* 0x100fe20000011667 */
[C---:B------:R-:W-:Y:S01]  /*0400*/  VIADD R5, R103.reuse, 0x300 ;  /* 0x0000030067057836 */ /* 0x040fe20000000000 */
[----:B------:R-:W-:Y:S01]  /*0410*/  SHF.R.U32.HI R112, RZ, 0x5, R4 ;  /* 0x00000005ff707819 */ /* 0x000fe20000011604 */
[----:B------:R-:W-:Y:S01]  /*0420*/  VIADD R0, R103, 0x100 ;  /* 0x0000010067007836 */ /* 0x000fe20000000000 */
[----:B------:R-:W-:Y:S01]  /*0430*/  SHF.R.U32.HI R117, RZ, 0x3, R103 ;  /* 0x00000003ff757819 */ /* 0x000fe20000011667 */
[----:B------:R-:W-:Y:S01]  /*0440*/  IMAD.SHL.U32 R3, R102, 0x80, RZ ;  /* 0x0000008066037824 */ /* 0x000fe200078e00ff */
[----:B------:R-:W-:Y:S01]  /*0450*/  SHF.R.U32.HI R110, RZ, 0x5, R5 ;  /* 0x00000005ff6e7819 */ /* 0x000fe20000011605 */
[----:B------:R-:W-:Y:S01]  /*0460*/  IMAD.SHL.U32 R11, R11, 0x8, RZ ;  /* 0x000000080b0b7824 */ /* 0x000fe200078e00ff */
[----:B------:R-:W-:Y:S01]  /*0470*/  SHF.R.U32.HI R114, RZ, 0x5, R0 ;  /* 0x00000005ff727819 */ /* 0x000fe20000011600 */
[--C-:B--2---:R-:W-:Y:S01]  /*0480*/  IMAD R6, R112, UR8, R3.reuse ;  /* 0x0000000870067c24 */ /* 0x104fe2000f8e0203 */
[----:B------:R-:W-:Y:S01]  /*0490*/  LOP3.LUT R115, R115, 0x1c, RZ, 0xc0, !PT ;  /* 0x0000001c73737812 */ /* 0x000fe200078ec0ff */
[--C-:B------:R-:W-:Y:S01]  /*04a0*/  IMAD R14, R118, UR8, R3.reuse ;  /* 0x00000008760e7c24 */ /* 0x100fe2000f8e0203 */
[----:B------:R-:W-:Y:S01]  /*04b0*/  LEA.HI R0, R0, UR5, RZ, 0x1d ;  /* 0x0000000500007c11 */ /* 0x000fe2000f8fe8ff */
[----:B------:R-:W-:Y:S01]  /*04c0*/  IMAD.IADD R111, R109, 0x1, R6 ;  /* 0x000000016d6f7824 */ /* 0x000fe200078e0206 */
[----:B------:R-:W-:Y:S01]  /*04d0*/  LEA.HI R4, R4, UR5, RZ, 0x1d ;  /* 0x0000000504047c11 */ /* 0x000fe2000f8fe8ff */
[--C-:B------:R-:W-:Y:S01]  /*04e0*/  IMAD R2, R110, UR8, R3.reuse ;  /* 0x000000086e027c24 */ /* 0x100fe2000f8e0203 */
[----:B------:R-:W-:Y:S01]  /*04f0*/  LEA.HI R108, R5, UR5, RZ, 0x1d ;  /* 0x00000005056c7c11 */ /* 0x000fe2000f8fe8ff */
[----:B------:R-:W-:Y:S01]  /*0500*/  IMAD R12, R114, UR8, R3 ;  /* 0x00000008720c7c24 */ /* 0x000fe2000f8e0203 */
[----:B------:R-:W-:Y:S01]  /*0510*/  LOP3.LUT R116, R117, UR5, RZ, 0xfc, !PT ;  /* 0x0000000575747c12 */ /* 0x000fe2000f8efcff */
[C-C-:B------:R-:W-:Y:S01]  /*0520*/  IMAD R6, R32.reuse, 0x28, R11.reuse ;  /* 0x0000002820067824 */ /* 0x140fe200078e020b */
[----:B------:R-:W1:Y:S01]  /*0530*/  LDCU UR8, c[0x0][0x398] ;  /* 0x00007300ff0877ac */ /* 0x000e620008000800 */
[----:B------:R-:W-:-:S02]  /*0540*/  IMAD R101, R32, 0x88, R11 ;  /* 0x0000008820657824 */ /* 0x000fc400078e020b */
[C---:B------:R-:W-:Y:S02]  /*0550*/  VIADD R3, R7.reuse, 0x500 ;  /* 0x0000050007037836 */ /* 0x040fe40000000000 */
[C---:B------:R-:W-:Y:S02]  /*0560*/  VIADD R11, R7.reuse, 0xa00 ;  /* 0x00000a00070b7836 */ /* 0x040fe40000000000 */
[C---:B------:R-:W-:Y:S02]  /*0570*/  VIADD R93, R7.reuse, 0xf00 ;  /* 0x00000f00075d7836 */ /* 0x040fe40000000000 */
[C---:B------:R-:W-:Y:S02]  /*0580*/  VIADD R13, R7.reuse, 0x20 ;  /* 0x00000020070d7836 */ /* 0x040fe40000000000 */
[C---:B------:R-:W-:Y:S02]  /*0590*/  VIADD R97, R7.reuse, 0x520 ;  /* 0x0000052007617836 */ /* 0x040fe40000000000 */
[----:B------:R-:W-:-:S02]  /*05a0*/  VIADD R15, R7, 0xa20 ;  /* 0x00000a20070f7836 */ /* 0x000fc40000000000 */
[----:B------:R-:W-:Y:S02]  /*05b0*/  VIADD R99, R7, 0xf20 ;  /* 0x00000f2007637836 */ /* 0x000fe40000000000 */
[C---:B------:R-:W-:Y:S02]  /*05c0*/  IMAD.IADD R113, R109.reuse, 0x1, R2 ;  /* 0x000000016d717824 */ /* 0x040fe400078e0202 */
[----:B------:R-:W-:Y:S02]  /*05d0*/  IMAD.IADD R105, R109, 0x1, R14 ;  /* 0x000000016d697824 */ /* 0x000fe400078e020e */
[C---:B------:R-:W-:Y:S02]  /*05e0*/  IMAD.U32 R3, R6.reuse, 0x2, R3 ;  /* 0x0000000206037824 */ /* 0x040fe400078e0003 */
[C---:B------:R-:W-:Y:S02]  /*05f0*/  IMAD.U32 R92, R6.reuse, 0x2, R11 ;  /* 0x00000002065c7824 */ /* 0x040fe400078e000b */
[----:B------:R-:W-:-:S02]  /*0600*/  IMAD.U32 R93, R6, 0x2, R93 ;  /* 0x00000002065d7824 */ /* 0x000fc400078e005d */
[C---:B------:R-:W-:Y:S02]  /*0610*/  IMAD.U32 R96, R6.reuse, 0x2, R13 ;  /* 0x0000000206607824 */ /* 0x040fe400078e000d */
[C---:B------:R-:W-:Y:S02]  /*0620*/  IMAD.U32 R97, R6.reuse, 0x2, R97 ;  /* 0x0000000206617824 */ /* 0x040fe400078e0061 */
[C---:B------:R-:W-:Y:S02]  /*0630*/  IMAD.U32 R98, R6.reuse, 0x2, R15 ;  /* 0x0000000206627824 */ /* 0x040fe400078e000f */
[C---:B------:R-:W-:Y:S02]  /*0640*/  IMAD.U32 R2, R6.reuse, 0x2, R7 ;  /* 0x0000000206027824 */ /* 0x040fe400078e0007 */
[----:B------:R-:W-:Y:S02]  /*0650*/  IMAD.U32 R99, R6, 0x2, R99 ;  /* 0x0000000206637824 */ /* 0x000fe400078e0063 */
[----:B------:R-:W-:-:S02]  /*0660*/  IMAD.IADD R109, R109, 0x1, R12 ;  /* 0x000000016d6d7824 */ /* 0x000fc400078e020c */
[C---:B------:R-:W-:Y:S02]  /*0670*/  VIADD R6, R94.reuse, 0x20 ;  /* 0x000000205e067836 */ /* 0x040fe40000000000 */
[C---:B------:R-:W-:Y:S02]  /*0680*/  VIADD R100, R94.reuse, 0x1100 ;  /* 0x000011005e647836 */ /* 0x040fe40000000000 */
[----:B------:R-:W-:Y:S02]  /*0690*/  VIADD R12, R94, 0x1120 ;  /* 0x000011205e0c7836 */ /* 0x000fe40000000000 */
[C---:B------:R-:W-:Y:S02]  /*06a0*/  IMAD.U32 R95, R101.reuse, 0x2, R6 ;  /* 0x00000002655f7824 */ /* 0x040fe400078e0006 */
[C---:B------:R-:W-:Y:S02]  /*06b0*/  IMAD.U32 R100, R101.reuse, 0x2, R100 ;  /* 0x0000000265647824 */ /* 0x040fe400078e0064 */
[----:B------:R-:W-:-:S02]  /*06c0*/  IMAD.U32 R94, R101, 0x2, R94 ;  /* 0x00000002655e7824 */ /* 0x000fc400078e005e */
[----:B------:R-:W-:Y:S02]  /*06d0*/  IMAD.U32 R101, R101, 0x2, R12 ;  /* 0x0000000265657824 */ /* 0x000fe400078e000c */
[----:B------:R-:W-:Y:S02]  /*06e0*/  IMAD.MOV.U32 R11, RZ, RZ, RZ ;  /* 0x000000ffff0b7224 */ /* 0x000fe400078e00ff */
[--C-:B------:R-:W-:Y:S02]  /*06f0*/  IMAD R106, R0, UR4, R115.reuse ;  /* 0x00000004006a7c24 */ /* 0x100fe4000f8e0273 */
[--C-:B------:R-:W-:Y:S02]  /*0700*/  IMAD R107, R4, UR4, R115.reuse ;  /* 0x00000004046b7c24 */ /* 0x100fe4000f8e0273 */
[--C-:B------:R-:W-:Y:S02]  /*0710*/  IMAD R108, R108, UR4, R115.reuse ;  /* 0x000000046c6c7c24 */ /* 0x100fe4000f8e0273 */
[----:B------:R-:W-:Y:S01]  /*0720*/  IMAD R104, R116, UR4, R115 ;  /* 0x0000000474687c24 */ /* 0x000fe2000f8e0273 */
[----:B01----:R-:W-:-:S06]  /*0730*/  UMOV UR4, URZ ;  /* 0x000000ff00047c82 */ /* 0x003fcc0008000000 */
.L_x_13:
[----:B------:R-:W0:Y:S01]  /*0740*/  S2R R102, SR_CTAID.X ;  /* 0x0000000000667919 */ /* 0x000e220000002500 */
[----:B------:R-:W1:Y:S01]  /*0750*/  LDC R0, c[0x0][0x39c] ;  /* 0x0000e700ff007b82 */ /* 0x000e620000000800 */
[----:B------:R-:W-:Y:S01]  /*0760*/  IMAD.SHL.U32 R4, R103, 0x4, RZ ;  /* 0x0000000467047824 */ /* 0x000fe200078e00ff */
[----:B------:R-:W-:Y:S02]  /*0770*/  ISETP.GE.AND P1, PT, R115, UR9, PT ;  /* 0x0000000973007c0c */ /* 0x000fe4000bf26270 */
[----:B------:R-:W-:Y:S02]  /*0780*/  CS2R R14, SRZ ;  /* 0x00000000000e7805 */ /* 0x000fe4000001ff00 */
[----:B------:R-:W-:Y:S02]  /*0790*/  CS2R R12, SRZ ;  /* 0x00000000000c7805 */ /* 0x000fe4000001ff00 */
[----:B------:R-:W-:Y:S02]  /*07a0*/  CS2R R6, SRZ ;  /* 0x0000000000067805 */ /* 0x000fe4000001ff00 */
[----:B------:R-:W-:-:S02]  /*07b0*/  LOP3.LUT R5, R4, 0x7c, RZ, 0xc0, !PT ;  /* 0x0000007c04057812 */ /* 0x000fc400078ec0ff */
[----:B------:R-:W-:-:S13]  /*07c0*/  ISETP.GE.OR P2, PT, R116, UR8, P1 ;  /* 0x0000000874007c0c */ /* 0x000fda0008f46670 */
[----:B------:R-:W2:Y:S01]  /*07d0*/  @!P2 LDC.64 R36, c[0x0][0x380] ;  /* 0x0000e000ff24ab82 */ /* 0x000ea20000000a00 */
[----:B0-----:R-:W-:-:S05]  /*07e0*/  IMAD R5, R102, 0x80, R5 ;  /* 0x0000008066057824 */ /* 0x001fca00078e0205 */
[----:B-1----:R-:W-:Y:S02]  /*07f0*/  ISETP.GE.AND P0, PT, R5, R0, PT ;  /* 0x000000000500720c */ /* 0x002fe40003f06270 */
[----:B------:R-:W-:Y:S02]  /*0800*/  CS2R R4, SRZ ;  /* 0x0000000000047805 */ /* 0x000fe4000001ff00 */
[----:B------:R-:W-:Y:S01]  /*0810*/  ISETP.GE.OR P3, PT, R118, UR9, P0 ;  /* 0x0000000976007c0c */ /* 0x000fe20008766670 */
[----:B--2---:R-:W-:-:S05]  /*0820*/  @!P2 IMAD.WIDE.U32 R36, R104, 0x4, R36 ;  /* 0x000000046824a825 */ /* 0x004fca00078e0024 */
[----:B------:R0:W2:Y:S07]  /*0830*/  @!P2 LDG.E.128.CONSTANT R4, desc[UR6][R36.64] ;  /* 0x000000062404a981 */ /* 0x0000ae000c1e9d00 */
[----:B------:R-:W1:Y:S02]  /*0840*/  @!P3 LDC.64 R32, c[0x0][0x388] ;  /* 0x0000e200ff20bb82 */ /* 0x000e640000000a00 */
[----:B-1----:R-:W-:-:S05]  /*0850*/  @!P3 IMAD.WIDE R38, R105, 0x4, R32 ;  /* 0x000000046926b825 */ /* 0x002fca00078e0220 */
[----:B------:R-:W3:Y:S01]  /*0860*/  @!P3 LDG.E.128.CONSTANT R12, desc[UR6][R38.64] ;  /* 0x00000006260cb981 */ /* 0x000ee2000c1e9d00 */
[----:B------:R-:W1:Y:S01]  /*0870*/  S2R R33, SR_CgaCtaId ;  /* 0x0000000000217919 */ /* 0x000e620000008800 */
[----:B------:R-:W-:-:S05]  /*0880*/  MOV R34, 0x400 ;  /* 0x0000040000227802 */ /* 0x000fca0000000f00 */
[----:B------:R-:W-:Y:S01]  /*0890*/  VIADD R32, R34, 0x2800 ;  /* 0x0000280022207836 */ /* 0x000fe20000000000 */
[----:B------:R-:W-:Y:S02]  /*08a0*/  ISETP.GT.U32.AND P2, PT, R103, 0x2ff, PT ;  /* 0x000002ff6700780c */ /* 0x000fe40003f44070 */
[C---:B-1----:R-:W-:Y:S02]  /*08b0*/  LEA R34, R33.reuse, R34, 0x18 ;  /* 0x0000002221227211 */ /* 0x042fe400078ec0ff */
[----:B------:R-:W-:Y:S02]  /*08c0*/  LEA R32, R33, R32, 0x18 ;  /* 0x0000002021207211 */ /* 0x000fe400078ec0ff */
[----:B0-----:R-:W-:Y:S01]  /*08d0*/  SHF.R.U32.HI R37, RZ, 0x5, R103 ;  /* 0x00000005ff257819 */ /* 0x001fe20000011667 */
[----:B------:R-:W-:Y:S01]  /*08e0*/  BSSY.RECONVERGENT B0, `(.L_x_1) ;  /* 0x0000024000007945 */ /* 0x000fe20003800200 */
[C---:B------:R-:W-:Y:S02]  /*08f0*/  ISETP.GT.U32.AND P3, PT, R103.reuse, 0x1ff, PT ;  /* 0x000001ff6700780c */ /* 0x040fe40003f64070 */
[----:B------:R-:W-:-:S02]  /*0900*/  ISETP.GT.U32.AND P4, PT, R103, 0xff, PT ;  /* 0x000000ff6700780c */ /* 0x000fc40003f84070 */
[----:B--2---:R-:W-:Y:S02]  /*0910*/  F2FP.F16.F32.PACK_AB R4, R5, R4 ;  /* 0x000000040504723e */ /* 0x004fe400000000ff */
[----:B------:R-:W-:Y:S01]  /*0920*/  F2FP.F16.F32.PACK_AB R5, RZ, R6 ;  /* 0x00000006ff05723e */ /* 0x000fe200000000ff */
[----:B------:R-:W-:Y:S01]  /*0930*/  IMAD R6, R117, 0x50, R34 ;  /* 0x0000005075067824 */ /* 0x000fe200078e0222 */
[----:B------:R-:W-:-:S04]  /*0940*/  F2FP.F16.F32.PACK_AB R7, RZ, R7 ;  /* 0x00000007ff07723e */ /* 0x000fc800000000ff */
[----:B------:R-:W-:Y:S02]  /*0950*/  PRMT R5, R5, 0x5410, R7 ;  /* 0x0000541005057816 */ /* 0x000fe40000000007 */
[----:B---3--:R-:W-:Y:S02]  /*0960*/  F2FP.F16.F32.PACK_AB R12, R13, R12 ;  /* 0x0000000c0d0c723e */ /* 0x008fe400000000ff */
[----:B------:R-:W-:Y:S01]  /*0970*/  F2FP.F16.F32.PACK_AB R13, RZ, R14 ;  /* 0x0000000eff0d723e */ /* 0x000fe200000000ff */
[----:B------:R-:W-:-:S05]  /*0980*/  IMAD.SHL.U32 R14, R103, 0x8, RZ ;  /* 0x00000008670e7824 */ /* 0x000fca00078e00ff */
[----:B------:R-:W-:-:S05]  /*0990*/  LOP3.LUT R33, R14, 0x38, RZ, 0xc0, !PT ;  /* 0x000000380e217812 */ /* 0x000fca00078ec0ff */
[----:B------:R-:W-:-:S05]  /*09a0*/  IMAD.IADD R6, R6, 0x1, R33 ;  /* 0x0000000106067824 */ /* 0x000fca00078e0221 */
[----:B------:R0:W-:Y:S01]  /*09b0*/  STS.64 [R6], R4 ;  /* 0x0000000406007388 */ /* 0x0001e20000000a00 */
[----:B------:R-:W-:Y:S01]  /*09c0*/  F2FP.F16.F32.PACK_AB R35, RZ, R15 ;  /* 0x0000000fff23723e */ /* 0x000fe200000000ff */
[----:B------:R-:W-:Y:S01]  /*09d0*/  IMAD R15, R37, 0x110, R32 ;  /* 0x00000110250f7824 */ /* 0x000fe200078e0220 */
[----:B------:R-:W-:Y:S02]  /*09e0*/  LOP3.LUT R14, R14, 0xf8, RZ, 0xc0, !PT ;  /* 0x000000f80e0e7812 */ /* 0x000fe400078ec0ff */
[----:B------:R-:W-:-:S03]  /*09f0*/  PRMT R13, R13, 0x5410, R35 ;  /* 0x000054100d0d7816 */ /* 0x000fc60000000023 */
[----:B------:R-:W-:Y:S01]  /*0a00*/  IMAD.IADD R15, R15, 0x1, R14 ;  /* 0x000000010f0f7824 */ /* 0x000fe200078e020e */
[----:B------:R-:W-:Y:S06]  /*0a10*/  @P2 BRA `(.L_x_2) ;  /* 0x0000000000402947 */ /* 0x000fec0003800000 */
[----:B------:R-:W-:Y:S01]  /*0a20*/  VIADD R35, R103, 0x100 ;  /* 0x0000010067237836 */ /* 0x000fe20000000000 */
[----:B0-----:R-:W-:-:S04]  /*0a30*/  CS2R R6, SRZ ;  /* 0x0000000000067805 */ /* 0x001fc8000001ff00 */
[----:B------:R-:W-:-:S05]  /*0a40*/  SHF.R.U32.HI R35, RZ, 0x3, R35 ;  /* 0x00000003ff237819 */ /* 0x000fca0000011623 */
[----:B------:R-:W-:-:S05]  /*0a50*/  VIADD R4, R35, UR5 ;  /* 0x0000000523047c36 */ /* 0x000fca0008000000 */
[----:B------:R-:W-:Y:S02]  /*0a60*/  ISETP.GE.OR P5, PT, R4, UR8, P1 ;  /* 0x0000000804007c0c */ /* 0x000fe40008fa6670 */
[----:B------:R-:W-:-:S11]  /*0a70*/  CS2R R4, SRZ ;  /* 0x0000000000047805 */ /* 0x000fd6000001ff00 */
[----:B------:R-:W0:Y:S02]  /*0a80*/  @!P5 LDC.64 R36, c[0x0][0x380] ;  /* 0x0000e000ff24db82 */ /* 0x000e240000000a00 */
[----:B0-----:R-:W-:-:S05]  /*0a90*/  @!P5 IMAD.WIDE.U32 R36, R106, 0x4, R36 ;  /* 0x000000046a24d825 */ /* 0x001fca00078e0024 */
[----:B------:R-:W2:Y:S01]  /*0aa0*/  @!P5 LDG.E.128.CONSTANT R4, desc[UR6][R36.64] ;  /* 0x000000062404d981 */ /* 0x000ea2000c1e9d00 */
[----:B------:R-:W-:-:S04]  /*0ab0*/  IMAD R38, R35, 0x50, R34 ;  /* 0x0000005023267824 */ /* 0x000fc800078e0222 */
[----:B------:R-:W-:Y:S01]  /*0ac0*/  IMAD.IADD R38, R33, 0x1, R38 ;  /* 0x0000000121267824 */ /* 0x000fe200078e0226 */
[----:B--2---:R-:W-:Y:S02]  /*0ad0*/  F2FP.F16.F32.PACK_AB R4, R5, R4 ;  /* 0x000000040504723e */ /* 0x004fe400000000ff */
[----:B------:R-:W-:Y:S02]  /*0ae0*/  F2FP.F16.F32.PACK_AB R5, RZ, R6 ;  /* 0x00000006ff05723e */ /* 0x000fe400000000ff */
[----:B------:R-:W-:-:S04]  /*0af0*/  F2FP.F16.F32.PACK_AB R7, RZ, R7 ;  /* 0x00000007ff07723e */ /* 0x000fc800000000ff */
[----:B------:R-:W-:-:S05]  /*0b00*/  PRMT R5, R5, 0x5410, R7 ;  /* 0x0000541005057816 */ /* 0x000fca0000000007 */
[----:B------:R1:W-:Y:S02]  /*0b10*/  STS.64 [R38], R4 ;  /* 0x0000000426007388 */ /* 0x0003e40000000a00 */
.L_x_2:
[----:B------:R-:W-:Y:S05]  /*0b20*/  BSYNC.RECONVERGENT B0 ;  /* 0x0000000000007941 */ /* 0x000fea0003800200 */
.L_x_1:
[----:B------:R-:W-:Y:S04]  /*0b30*/  BSSY.RECONVERGENT B0, `(.L_x_3) ;  /* 0x0000012000007945 */ /* 0x000fe80003800200 */
[----:B------:R-:W-:Y:S05]  /*0b40*/  @P3 BRA `(.L_x_4) ;  /* 0x0000000000403947 */ /* 0x000fea0003800000 */
[----:B------:R-:W-:Y:S01]  /*0b50*/  VIADD R35, R103, 0x200 ;  /* 0x0000020067237836 */ /* 0x000fe20000000000 */
[----:B0-----:R-:W-:-:S04]  /*0b60*/  CS2R R6, SRZ ;  /* 0x0000000000067805 */ /* 0x001fc8000001ff00 */
[----:B------:R-:W-:-:S05]  /*0b70*/  SHF.R.U32.HI R35, RZ, 0x3, R35 ;  /* 0x00000003ff237819 */ /* 0x000fca0000011623 */
[----:B-1----:R-:W-:-:S05]  /*0b80*/  VIADD R4, R35, UR5 ;  /* 0x0000000523047c36 */ /* 0x002fca0008000000 */
        /* <DEDUP_REMOVED lines=12> */
.L_x_4:
[----:B------:R-:W-:Y:S05]  /*0c50*/  BSYNC.RECONVERGENT B0 ;  /* 0x0000000000007941 */ /* 0x000fea0003800200 */
.L_x_3:
[----:B------:R-:W-:Y:S04]  /*0c60*/  BSSY.RECONVERGENT B0, `(.L_x_5) ;  /* 0x0000012000007945 */ /* 0x000fe80003800200 */
[----:B------:R-:W-:Y:S05]  /*0c70*/  @P4 BRA `(.L_x_6) ;  /* 0x0000000000404947 */ /* 0x000fea0003800000 */
[----:B------:R-:W-:Y:S01]  /*0c80*/  VIADD R35, R103, 0x300 ;  /* 0x0000030067237836 */ /* 0x000fe20000000000 */
[----:B0-----:R-:W-:-:S04]  /*0c90*/  CS2R R6, SRZ ;  /* 0x0000000000067805 */ /* 0x001fc8000001ff00 */
[----:B------:R-:W-:-:S05]  /*0ca0*/  SHF.R.U32.HI R35, RZ, 0x3, R35 ;  /* 0x00000003ff237819 */ /* 0x000fca0000011623 */
[----:B-12---:R-:W-:-:S05]  /*0cb0*/  VIADD R4, R35, UR5 ;  /* 0x0000000523047c36 */ /* 0x006fca0008000000 */
        /* <DEDUP_REMOVED lines=12> */
.L_x_6:
[----:B------:R-:W-:Y:S05]  /*0d80*/  BSYNC.RECONVERGENT B0 ;  /* 0x0000000000007941 */ /* 0x000fea0003800200 */
.L_x_5:
[----:B------:R4:W-:Y:S01]  /*0d90*/  STS.64 [R15], R12 ;  /* 0x0000000c0f007388 */ /* 0x0009e20000000a00 */
[----:B------:R-:W-:Y:S04]  /*0da0*/  BSSY.RECONVERGENT B0, `(.L_x_7) ;  /* 0x0000011000007945 */ /* 0x000fe80003800200 */
[----:B------:R-:W-:Y:S05]  /*0db0*/  @P2 BRA `(.L_x_8) ;  /* 0x00000000003c2947 */ /* 0x000fea0003800000 */
[----:B------:R-:W-:Y:S02]  /*0dc0*/  ISETP.GE.OR P1, PT, R114, UR9, P0 ;  /* 0x0000000972007c0c */ /* 0x000fe40008726670 */
[----:B0-----:R-:W-:Y:S02]  /*0dd0*/  CS2R R6, SRZ ;  /* 0x0000000000067805 */ /* 0x001fe4000001ff00 */
[----:B-123--:R-:W-:-:S09]  /*0de0*/  CS2R R4, SRZ ;  /* 0x0000000000047805 */ /* 0x00efd2000001ff00 */
[----:B----4-:R-:W0:Y:S02]  /*0df0*/  @!P1 LDC.64 R12, c[0x0][0x388] ;  /* 0x0000e200ff0c9b82 */ /* 0x010e240000000a00 */
[----:B0-----:R-:W-:-:S05]  /*0e00*/  @!P1 IMAD.WIDE R12, R109, 0x4, R12 ;  /* 0x000000046d0c9825 */ /* 0x001fca00078e020c */
[----:B------:R-:W2:Y:S01]  /*0e10*/  @!P1 LDG.E.128.CONSTANT R4, desc[UR6][R12.64] ;  /* 0x000000060c049981 */ /* 0x000ea2000c1e9d00 */
[----:B------:R-:W-:-:S05]  /*0e20*/  VIADD R15, R103, 0x100 ;  /* 0x00000100670f7836 */ /* 0x000fca0000000000 */
[----:B------:R-:W-:-:S05]  /*0e30*/  SHF.R.U32.HI R15, RZ, 0x5, R15 ;  /* 0x00000005ff0f7819 */ /* 0x000fca000001160f */
[----:B------:R-:W-:-:S04]  /*0e40*/  IMAD R15, R15, 0x110, R32 ;  /* 0x000001100f0f7824 */ /* 0x000fc800078e0220 */
[----:B------:R-:W-:Y:S01]  /*0e50*/  IMAD.IADD R15, R14, 0x1, R15 ;  /* 0x000000010e0f7824 */ /* 0x000fe200078e020f */
[----:B--2---:R-:W-:Y:S02]  /*0e60*/  F2FP.F16.F32.PACK_AB R4, R5, R4 ;  /* 0x000000040504723e */ /* 0x004fe400000000ff */
[----:B------:R-:W-:Y:S02]  /*0e70*/  F2FP.F16.F32.PACK_AB R5, RZ, R6 ;  /* 0x00000006ff05723e */ /* 0x000fe400000000ff */
[----:B------:R-:W-:-:S04]  /*0e80*/  F2FP.F16.F32.PACK_AB R7, RZ, R7 ;  /* 0x00000007ff07723e */ /* 0x000fc800000000ff */
[----:B------:R-:W-:-:S05]  /*0e90*/  PRMT R5, R5, 0x5410, R7 ;  /* 0x0000541005057816 */ /* 0x000fca0000000007 */
[----:B------:R0:W-:Y:S02]  /*0ea0*/  STS.64 [R15], R4 ;  /* 0x000000040f007388 */ /* 0x0001e40000000a00 */
.L_x_8:
[----:B------:R-:W-:Y:S05]  /*0eb0*/  BSYNC.RECONVERGENT B0 ;  /* 0x0000000000007941 */ /* 0x000fea0003800200 */
.L_x_7:
        /* <DEDUP_REMOVED lines=17> */
.L_x_10:
[----:B------:R-:W-:Y:S05]  /*0fd0*/  BSYNC.RECONVERGENT B0 ;  /* 0x0000000000007941 */ /* 0x000fea0003800200 */
.L_x_9:
        /* <DEDUP_REMOVED lines=17> */
.L_x_12:
[----:B------:R-:W-:Y:S05]  /*10f0*/  BSYNC.RECONVERGENT B0 ;  /* 0x0000000000007941 */ /* 0x000fea0003800200 */
.L_x_11:
[----:B------:R-:W-:Y:S01]  /*1100*/  BAR.SYNC.DEFER_BLOCKING 0x0 ;  /* 0x0000000000007b1d */ /* 0x000fe20000010000 */
[----:B------:R-:W-:Y:S01]  /*1110*/  UIADD3 UR4, UPT, UPT, UR4, 0x20, URZ ;  /* 0x0000002004047890 */ /* 0x000fe2000fffe0ff */
[C---:B------:R-:W-:Y:S02]  /*1120*/  IMAD R113, R0.reuse, 0x20, R113 ;  /* 0x0000002000717824 */ /* 0x040fe400078e0271 */
[C---:B------:R-:W-:Y:S01]  /*1130*/  IMAD R111, R0.reuse, 0x20, R111 ;  /* 0x00000020006f7824 */ /* 0x040fe200078e026f */
[----:B------:R-:W-:Y:S01]  /*1140*/  UISETP.GE.AND UP0, UPT, UR4, UR9, UPT ;  /* 0x000000090400728c */ /* 0x000fe2000bf06270 */
[C---:B------:R-:W-:Y:S02]  /*1150*/  IMAD R109, R0.reuse, 0x20, R109 ;  /* 0x00000020006d7824 */ /* 0x040fe400078e026d */
[----:B------:R-:W-:Y:S02]  /*1160*/  IMAD R105, R0, 0x20, R105 ;  /* 0x0000002000697824 */ /* 0x000fe400078e0269 */
[----:B------:R-:W-:-:S02]  /*1170*/  VIADD R110, R110, 0x20 ;  /* 0x000000206e6e7836 */ /* 0x000fc40000000000 */
[----:B------:R-:W-:Y:S02]  /*1180*/  VIADD R112, R112, 0x20 ;  /* 0x0000002070707836 */ /* 0x000fe40000000000 */
[----:B------:R-:W-:Y:S02]  /*1190*/  VIADD R114, R114, 0x20 ;  /* 0x0000002072727836 */ /* 0x000fe40000000000 */
[----:B------:R-:W-:Y:S02]  /*11a0*/  VIADD R108, R108, 0x20 ;  /* 0x000000206c6c7836 */ /* 0x000fe40000000000 */
[----:B------:R-:W-:Y:S02]  /*11b0*/  VIADD R107, R107, 0x20 ;  /* 0x000000206b6b7836 */ /* 0x000fe40000000000 */
[----:B------:R-:W-:Y:S02]  /*11c0*/  VIADD R106, R106, 0x20 ;  /* 0x000000206a6a7836 */ /* 0x000fe40000000000 */
[----:B------:R-:W-:Y:S01]  /*11d0*/  VIADD R104, R104, 0x20 ;  /* 0x0000002068687836 */ /* 0x000fe20000000000 */
[----:B---3--:R-:W-:Y:S01]  /*11e0*/  LDSM.16.MT88.4 R32, [R94] ;  /* 0x000000005e20783b */ /* 0x008fe20000004200 */
[----:B------:R-:W-:-:S02]  /*11f0*/  VIADD R115, R115, 0x20 ;  /* 0x0000002073737836 */ /* 0x000fc40000000000 */
[----:B------:R-:W-:Y:S01]  /*1200*/  VIADD R118, R118, 0x20 ;  /* 0x0000002076767836 */ /* 0x000fe20000000000 */
[----:B0---4-:R-:W-:Y:S04]  /*1210*/  LDSM.16.MT88.4 R12, [R95] ;  /* 0x000000005f0c783b */ /* 0x011fe80000004200 */
[----:B-12---:R-:W0:Y:S04]  /*1220*/  LDSM.16.M88.4 R4, [R93] ;  /* 0x000000005d04783b */ /* 0x006e280000000200 */
[----:B------:R-:W1:Y:S04]  /*1230*/  LDSM.16.M88.4 R88, [R2] ;  /* 0x000000000258783b */ /* 0x000e680000000200 */
[----:B------:R-:W2:Y:S04]  /*1240*/  LDSM.16.M88.4 R84, [R3] ;  /* 0x000000000354783b */ /* 0x000ea80000000200 */
[----:B------:R-:W3:Y:S01]  /*1250*/  LDSM.16.M88.4 R36, [R92] ;  /* 0x000000005c24783b */ /* 0x000ee20000000200 */
[C---:B0-----:R-:W-:Y:S08]  /*1260*/  HMMA.16816.F32 R20, R4.reuse, R32, R20 ;  /* 0x000000200414723c */ /* 0x041ff00000001814 */
[C---:B------:R-:W-:Y:S08]  /*1270*/  HMMA.16816.F32 R24, R4.reuse, R34, R24 ;  /* 0x000000220418723c */ /* 0x040ff00000001818 */
[----:B------:R-:W-:Y:S08]  /*1280*/  HMMA.16816.F32 R28, R4, R12, R28 ;  /* 0x0000000c041c723c */ /* 0x000ff0000000181c */
[C---:B-1----:R-:W-:Y:S08]  /*1290*/  HMMA.16816.F32 R80, R88.reuse, R32, R80 ;  /* 0x000000205850723c */ /* 0x042ff00000001850 */
[----:B------:R-:W-:Y:S08]  /*12a0*/  HMMA.16816.F32 R76, R88, R34, R76 ;  /* 0x00000022584c723c */ /* 0x000ff0000000184c */
[C---:B--2---:R-:W-:Y:S08]  /*12b0*/  HMMA.16816.F32 R64, R84.reuse, R32, R64 ;  /* 0x000000205440723c */ /* 0x044ff00000001840 */
[----:B------:R-:W-:Y:S08]  /*12c0*/  HMMA.16816.F32 R60, R84, R34, R60 ;  /* 0x00000022543c723c */ /* 0x000ff0000000183c */
[C---:B---3--:R-:W-:Y:S08]  /*12d0*/  HMMA.16816.F32 R48, R36.reuse, R32, R48 ;  /* 0x000000202430723c */ /* 0x048ff00000001830 */
[C---:B------:R-:W-:Y:S01]  /*12e0*/  HMMA.16816.F32 R44, R36.reuse, R34, R44 ;  /* 0x00000022242c723c */ /* 0x040fe2000000182c */
[----:B------:R-:W-:Y:S07]  /*12f0*/  LDSM.16.MT88.4 R32, [R100] ;  /* 0x000000006420783b */ /* 0x000fee0000004200 */
[C---:B------:R-:W-:Y:S08]  /*1300*/  HMMA.16816.F32 R40, R36.reuse, R12, R40 ;  /* 0x0000000c2428723c */ /* 0x040ff00000001828 */
[-C--:B------:R-:W-:Y:S01]  /*1310*/  HMMA.16816.F32 R16, R36, R14.reuse, R16 ;  /* 0x0000000e2410723c */ /* 0x080fe20000001810 */
[----:B------:R-:W-:Y:S07]  /*1320*/  LDSM.16.MT88.4 R36, [R101] ;  /* 0x000000006524783b */ /* 0x000fee0000004200 */
[----:B------:R-:W-:Y:S01]  /*1330*/  HMMA.16816.F32 R4, R4, R14, R8 ;  /* 0x0000000e0404723c */ /* 0x000fe20000001808 */
[----:B------:R-:W0:Y:S07]  /*1340*/  LDSM.16.M88.4 R8, [R99] ;  /* 0x000000006308783b */ /* 0x000e2e0000000200 */
[C---:B------:R-:W-:Y:S08]  /*1350*/  HMMA.16816.F32 R72, R88.reuse, R12, R72 ;  /* 0x0000000c5848723c */ /* 0x040ff00000001848 */
[----:B------:R-:W-:Y:S01]  /*1360*/  HMMA.16816.F32 R68, R88, R14, R68 ;  /* 0x0000000e5844723c */ /* 0x000fe20000001844 */
[----:B------:R-:W1:Y:S07]  /*1370*/  LDSM.16.M88.4 R88, [R96] ;  /* 0x000000006058783b */ /* 0x000e6e0000000200 */
[C---:B------:R-:W-:Y:S08]  /*1380*/  HMMA.16816.F32 R56, R84.reuse, R12, R56 ;  /* 0x0000000c5438723c */ /* 0x040ff00000001838 */
[----:B------:R-:W-:Y:S01]  /*1390*/  HMMA.16816.F32 R52, R84, R14, R52 ;  /* 0x0000000e5434723c */ /* 0x000fe20000001834 */
[----:B------:R-:W2:Y:S04]  /*13a0*/  LDSM.16.M88.4 R84, [R97] ;  /* 0x000000006154783b */ /* 0x000ea80000000200 */
[----:B------:R-:W3:Y:S03]  /*13b0*/  LDSM.16.M88.4 R12, [R98] ;  /* 0x00000000620c783b */ /* 0x000ee60000000200 */
[C---:B0-----:R-:W-:Y:S08]  /*13c0*/  HMMA.16816.F32 R20, R8.reuse, R32, R20 ;  /* 0x000000200814723c */ /* 0x041ff00000001814 */
[C---:B------:R-:W-:Y:S08]  /*13d0*/  HMMA.16816.F32 R24, R8.reuse, R34, R24 ;  /* 0x000000220818723c */ /* 0x040ff00000001818 */
[----:B------:R-:W-:Y:S08]  /*13e0*/  HMMA.16816.F32 R28, R8, R36, R28 ;  /* 0x00000024081c723c */ /* 0x000ff0000000181c */
[C---:B-1----:R-:W-:Y:S08]  /*13f0*/  HMMA.16816.F32 R80, R88.reuse, R32, R80 ;  /* 0x000000205850723c */ /* 0x042ff00000001850 */
[C---:B------:R-:W-:Y:S08]  /*1400*/  HMMA.16816.F32 R76, R88.reuse, R34, R76 ;  /* 0x00000022584c723c */ /* 0x040ff0000000184c */
[C---:B------:R-:W-:Y:S08]  /*1410*/  HMMA.16816.F32 R72, R88.reuse, R36, R72 ;  /* 0x000000245848723c */ /* 0x040ff00000001848 */
[----:B------:R-:W-:Y:S08]  /*1420*/  HMMA.16816.F32 R68, R88, R38, R68 ;  /* 0x000000265844723c */ /* 0x000ff00000001844 */
[C---:B--2---:R-:W-:Y:S08]  /*1430*/  HMMA.16816.F32 R64, R84.reuse, R32, R64 ;  /* 0x000000205440723c */ /* 0x044ff00000001840 */
[C---:B------:R-:W-:Y:S08]  /*1440*/  HMMA.16816.F32 R60, R84.reuse, R34, R60 ;  /* 0x00000022543c723c */ /* 0x040ff0000000183c */
[C---:B------:R-:W-:Y:S08]  /*1450*/  HMMA.16816.F32 R56, R84.reuse, R36, R56 ;  /* 0x000000245438723c */ /* 0x040ff00000001838 */
[----:B------:R-:W-:Y:S08]  /*1460*/  HMMA.16816.F32 R52, R84, R38, R52 ;  /* 0x000000265434723c */ /* 0x000ff00000001834 */
[C---:B---3--:R-:W-:Y:S08]  /*1470*/  HMMA.16816.F32 R48, R12.reuse, R32, R48 ;  /* 0x000000200c30723c */ /* 0x048ff00000001830 */
[C---:B------:R-:W-:Y:S08]  /*1480*/  HMMA.16816.F32 R44, R12.reuse, R34, R44 ;  /* 0x000000220c2c723c */ /* 0x040ff0000000182c */
[C---:B------:R-:W-:Y:S08]  /*1490*/  HMMA.16816.F32 R40, R12.reuse, R36, R40 ;  /* 0x000000240c28723c */ /* 0x040ff00000001828 */
[-C--:B------:R-:W-:Y:S08]  /*14a0*/  HMMA.16816.F32 R16, R12, R38.reuse, R16 ;  /* 0x000000260c10723c */ /* 0x080ff00000001810 */
[----:B------:R-:W-:Y:S01]  /*14b0*/  HMMA.16816.F32 R8, R8, R38, R4 ;  /* 0x000000260808723c */ /* 0x000fe20000001804 */
[----:B------:R-:W-:Y:S06]  /*14c0*/  BAR.SYNC.DEFER_BLOCKING 0x0 ;  /* 0x0000000000007b1d */ /* 0x000fec0000010000 */
[----:B------:R-:W-:-:S13]  /*14d0*/  BRA.U !UP0, `(.L_x_13) ;  /* 0xfffffff108987547 */ /* 0x000fda000b83ffff */
.L_x_0:
[----:B------:R-:W1:Y:S01]  /*14e0*/  S2R R5, SR_TID.X ;  /* 0x0000000000057919 */ /* 0x000e620000002100 */
[----:B------:R-:W2:Y:S01]  /*14f0*/  LDC.64 R2, c[0x0][0x398] ;  /* 0x0000e600ff027b82 */ /* 0x000ea20000000a00 */
[----:B------:R-:W3:Y:S01]  /*1500*/  S2R R7, SR_CTAID.Y ;  /* 0x0000000000077919 */ /* 0x000ee20000002600 */
[----:B-1----:R-:W-:Y:S02]  /*1510*/  SHF.R.U32.HI R0, RZ, 0x1, R5 ;  /* 0x00000001ff007819 */ /* 0x002fe40000011605 */
[----:B------:R-:W-:Y:S02]  /*1520*/  LOP3.LUT R5, R5, 0x60, RZ, 0xc0, !PT ;  /* 0x0000006005057812 */ /* 0x000fe400078ec0ff */
[----:B------:R-:W-:-:S03]  /*1530*/  LOP3.LUT R0, R0, 0x1c0, RZ, 0xc0, !PT ;  /* 0x000001c000007812 */ /* 0x000fc600078ec0ff */
[----:B------:R-:W-:Y:S02]  /*1540*/  IMAD R102, R102, 0x80, R5 ;  /* 0x0000008066667824 */ /* 0x000fe400078e0205 */
[----:B---3--:R-:W-:Y:S02]  /*1550*/  IMAD R5, R7, 0x80, R0 ;  /* 0x0000008007057824 */ /* 0x008fe400078e0200 */
[C---:B------:R-:W-:Y:S01]  /*1560*/  VIADD R0, R102.reuse, 0x10 ;  /* 0x0000001066007836 */ /* 0x040fe20000000000 */
[-C--:B--2---:R-:W-:Y:S01]  /*1570*/  ISETP.GE.AND P1, PT, R102, R3.reuse, PT ;  /* 0x000000036600720c */ /* 0x084fe20003f26270 */
[C---:B------:R-:W-:Y:S02]  /*1580*/  VIADD R7, R5.reuse, 0x10 ;  /* 0x0000001005077836 */ /* 0x040fe40000000000 */
[C---:B------:R-:W-:Y:S01]  /*1590*/  VIADD R33, R5.reuse, 0x20 ;  /* 0x0000002005217836 */ /* 0x040fe20000000000 */
[CC--:B------:R-:W-:Y:S01]  /*15a0*/  ISETP.GE.OR P5, PT, R5.reuse, R2.reuse, P1 ;  /* 0x000000020500720c */ /* 0x0c0fe20000fa6670 */
[C---:B------:R-:W-:Y:S01]  /*15b0*/  VIADD R35, R5.reuse, 0x30 ;  /* 0x0000003005237836 */ /* 0x040fe20000000000 */
[-C--:B------:R-:W-:Y:S01]  /*15c0*/  ISETP.GE.AND P0, PT, R0, R3.reuse, PT ;  /* 0x000000030000720c */ /* 0x080fe20003f06270 */
[----:B------:R-:W-:Y:S01]  /*15d0*/  IMAD R0, R5, R3, RZ ;  /* 0x0000000305007224 */ /* 0x000fe200078e02ff */
[----:B------:R-:W-:-:S02]  /*15e0*/  ISETP.GE.OR P2, PT, R7, R2, P1 ;  /* 0x000000020700720c */ /* 0x000fc40000f46670 */
[-C--:B------:R-:W-:Y:S02]  /*15f0*/  ISETP.GE.OR P3, PT, R7, R2.reuse, P0 ;  /* 0x000000020700720c */ /* 0x080fe40000766670 */
[----:B------:R-:W-:-:S05]  /*1600*/  ISETP.GE.OR P4, PT, R5, R2, P0 ;  /* 0x000000020500720c */ /* 0x000fca0000786670 */
[----:B------:R-:W-:Y:S08]  /*1610*/  @P5 BRA `(.L_x_14) ;  /* 0x0000000000445947 */ /* 0x000ff00003800000 */
[----:B------:R-:W1:Y:S01]  /*1620*/  S2R R13, SR_LANEID ;  /* 0x00000000000d7919 */ /* 0x000e620000000000 */
[----:B------:R-:W2:Y:S01]  /*1630*/  LDC.64 R4, c[0x0][0x390] ;  /* 0x0000e400ff047b82 */ /* 0x000ea20000000a00 */
[----:B------:R-:W-:Y:S01]  /*1640*/  IMAD.IADD R7, R102, 0x1, R0 ;  /* 0x0000000166077824 */ /* 0x000fe200078e0200 */
[----:B------:R-:W-:Y:S01]  /*1650*/  SHF.R.U32.HI R15, RZ, 0x1, R3 ;  /* 0x00000001ff0f7819 */ /* 0x000fe20000011603 */
[----:B------:R-:W-:Y:S05]  /*1660*/  WARPSYNC.ALL ;  /* 0x0000000000007948 */ /* 0x000fea0003800000 */
[----:B--2---:R-:W-:-:S04]  /*1670*/  IMAD.WIDE R4, R7, 0x4, R4 ;  /* 0x0000000407047825 */ /* 0x004fc800078e0204 */
[----:B------:R-:W-:Y:S01]  /*1680*/  IMAD.MOV.U32 R7, RZ, RZ, RZ ;  /* 0x000000ffff077224 */ /* 0x000fe200078e00ff */
[----:B-1----:R-:W-:Y:S02]  /*1690*/  LOP3.LUT R6, R13, 0x3, RZ, 0xc0, !PT ;  /* 0x000000030d067812 */ /* 0x002fe400078ec0ff */
[----:B------:R-:W-:-:S05]  /*16a0*/  SHF.R.U32.HI R13, RZ, 0x2, R13 ;  /* 0x00000002ff0d7819 */ /* 0x000fca000001160d */
[----:B------:R-:W-:-:S03]  /*16b0*/  IMAD.WIDE.U32 R6, R13, R15, R6 ;  /* 0x0000000f0d067225 */ /* 0x000fc600078e0006 */
[----:B------:R-:W-:-:S04]  /*16c0*/  LEA R4, P5, R6, R4, 0x3 ;  /* 0x0000000406047211 */ /* 0x000fc800078a18ff */
[----:B------:R-:W-:-:S03]  /*16d0*/  LEA.HI.X R5, R6, R5, R7, 0x3, P5 ;  /* 0x0000000506057211 */ /* 0x000fc600028f1c07 */
[----:B------:R-:W-:Y:S02]  /*16e0*/  IMAD.WIDE.U32 R6, R15, 0x40, R4 ;  /* 0x000000400f067825 */ /* 0x000fe400078e0004 */
[----:B0-----:R1:W-:Y:S04]  /*16f0*/  STG.E.64 desc[UR6][R4.64], R80 ;  /* 0x0000005004007986 */ /* 0x0013e8000c101b06 */
[----:B------:R1:W-:Y:S04]  /*1700*/  STG.E.64 desc[UR6][R6.64], R82 ;  /* 0x0000005206007986 */ /* 0x0003e8000c101b06 */
[----:B------:R1:W-:Y:S04]  /*1710*/  STG.E.64 desc[UR6][R4.64+0x20], R76 ;  /* 0x0000204c04007986 */ /* 0x0003e8000c101b06 */
[----:B------:R1:W-:Y:S02]  /*1720*/  STG.E.64 desc[UR6][R6.64+0x20], R78 ;  /* 0x0000204e06007986 */ /* 0x0003e4000c101b06 */
.L_x_14:
[CC--:B------:R-:W-:Y:S02]  /*1730*/  ISETP.GE.OR P5, PT, R33.reuse, R2.reuse, P1 ;  /* 0x000000022100720c */ /* 0x0c0fe40000fa6670 */
[-C--:B------:R-:W-:Y:S02]  /*1740*/  ISETP.GE.OR P6, PT, R33, R2.reuse, P0 ;  /* 0x000000022100720c */ /* 0x080fe400007c6670 */
[CC--:B------:R-:W-:Y:S02]  /*1750*/  ISETP.GE.OR P1, PT, R35.reuse, R2.reuse, P1 ;  /* 0x000000022300720c */ /* 0x0c0fe40000f26670 */
[----:B------:R-:W-:Y:S01]  /*1760*/  ISETP.GE.OR P0, PT, R35, R2, P0 ;  /* 0x000000022300720c */ /* 0x000fe20000706670 */
[----:B------:R-:W-:-:S12]  /*1770*/  @P4 BRA `(.L_x_15) ;  /* 0x00000000004c4947 */ /* 0x000fd80003800000 */
[----:B-1----:R-:W1:Y:S01]  /*1780*/  S2R R5, SR_LANEID ;  /* 0x0000000000057919 */ /* 0x002e620000000000 */
[----:B------:R-:W2:Y:S01]  /*1790*/  LDCU.64 UR4, c[0x0][0x390] ;  /* 0x00007200ff0477ac */ /* 0x000ea20008000a00 */
[----:B------:R-:W-:Y:S02]  /*17a0*/  IADD3 R2, P4, PT, R102, R0, RZ ;  /* 0x0000000066027210 */ /* 0x000fe40007f9e0ff */
[----:B------:R-:W-:Y:S02]  /*17b0*/  SHF.R.U32.HI R33, RZ, 0x1, R3 ;  /* 0x00000001ff217819 */ /* 0x000fe40000011603 */
[----:B------:R-:W-:Y:S02]  /*17c0*/  LEA.HI.X.SX32 R15, R0, RZ, 0x1, P4 ;  /* 0x000000ff000f7211 */ /* 0x000fe400020f0eff */
[----:B--2---:R-:W-:Y:S02]  /*17d0*/  LEA R13, P4, R2, UR4, 0x2 ;  /* 0x00000004020d7c11 */ /* 0x004fe4000f8810ff */
[----:B-1----:R-:W-:-:S02]  /*17e0*/  LOP3.LUT R4, R5, 0x3, RZ, 0xc0, !PT ;  /* 0x0000000305047812 */ /* 0x002fc400078ec0ff */
[----:B------:R-:W-:Y:S01]  /*17f0*/  SHF.R.U32.HI R7, RZ, 0x2, R5 ;  /* 0x00000002ff077819 */ /* 0x000fe20000011605 */
[----:B------:R-:W-:-:S04]  /*1800*/  IMAD.MOV.U32 R5, RZ, RZ, RZ ;  /* 0x000000ffff057224 */ /* 0x000fc800078e00ff */
[----:B------:R-:W-:Y:S01]  /*1810*/  IMAD.WIDE.U32 R6, R7, R33, R4 ;  /* 0x0000002107067225 */ /* 0x000fe200078e0004 */
[----:B------:R-:W-:Y:S01]  /*1820*/  LEA.HI.X R5, R2, UR5, R15, 0x2, P4 ;  /* 0x0000000502057c11 */ /* 0x000fe2000a0f140f */
[----:B------:R-:W-:Y:S05]  /*1830*/  WARPSYNC.ALL ;  /* 0x0000000000007948 */ /* 0x000fea0003800000 */
[----:B------:R-:W-:-:S04]  /*1840*/  LEA R4, P4, R6, R13, 0x3 ;  /* 0x0000000d06047211 */ /* 0x000fc800078818ff */
[----:B------:R-:W-:-:S03]  /*1850*/  LEA.HI.X R5, R6, R5, R7, 0x3, P4 ;  /* 0x0000000506057211 */ /* 0x000fc600020f1c07 */
[----:B------:R-:W-:Y:S02]  /*1860*/  IMAD.WIDE.U32 R6, R33, 0x40, R4 ;  /* 0x0000004021067825 */ /* 0x000fe400078e0004 */
[----:B0-----:R2:W-:Y:S04]  /*1870*/  STG.E.64 desc[UR6][R4.64+0x40], R72 ;  /* 0x0000404804007986 */ /* 0x0015e8000c101b06 */
[----:B------:R2:W-:Y:S04]  /*1880*/  STG.E.64 desc[UR6][R6.64+0x40], R74 ;  /* 0x0000404a06007986 */ /* 0x0005e8000c101b06 */
[----:B------:R2:W-:Y:S04]  /*1890*/  STG.E.64 desc[UR6][R4.64+0x60], R68 ;  /* 0x0000604404007986 */ /* 0x0005e8000c101b06 */
[----:B------:R2:W-:Y:S02]  /*18a0*/  STG.E.64 desc[UR6][R6.64+0x60], R70 ;  /* 0x0000604606007986 */ /* 0x0005e4000c101b06 */
.L_x_15:
[----:B------:R-:W-:Y:S01]  /*18b0*/  IMAD R13, R3, 0x10, R0 ;  /* 0x00000010030d7824 */ /* 0x000fe200078e0200 */
[----:B------:R-:W-:Y:S06]  /*18c0*/  @P2 BRA `(.L_x_16) ;  /* 0x0000000000442947 */ /* 0x000fec0003800000 */
[----:B------:R-:W3:Y:S01]  /*18d0*/  S2R R2, SR_LANEID ;  /* 0x0000000000027919 */ /* 0x000ee20000000000 */
[----:B-12---:R-:W1:Y:S01]  /*18e0*/  LDC.64 R4, c[0x0][0x390] ;  /* 0x0000e400ff047b82 */ /* 0x006e620000000a00 */
[----:B------:R-:W-:Y:S01]  /*18f0*/  IMAD.IADD R7, R102, 0x1, R13 ;  /* 0x0000000166077824 */ /* 0x000fe200078e020d */
[----:B------:R-:W-:Y:S01]  /*1900*/  SHF.R.U32.HI R33, RZ, 0x1, R3 ;  /* 0x00000001ff217819 */ /* 0x000fe20000011603 */
[----:B------:R-:W-:Y:S05]  /*1910*/  WARPSYNC.ALL ;  /* 0x0000000000007948 */ /* 0x000fea0003800000 */
[----:B-1----:R-:W-:-:S04]  /*1920*/  IMAD.WIDE R4, R7, 0x4, R4 ;  /* 0x0000000407047825 */ /* 0x002fc800078e0204 */
[----:B------:R-:W-:Y:S01]  /*1930*/  IMAD.MOV.U32 R7, RZ, RZ, RZ ;  /* 0x000000ffff077224 */ /* 0x000fe200078e00ff */
[----:B---3--:R-:W-:Y:S02]  /*1940*/  LOP3.LUT R6, R2, 0x3, RZ, 0xc0, !PT ;  /* 0x0000000302067812 */ /* 0x008fe400078ec0ff */
        /* <DEDUP_REMOVED lines=9> */
.L_x_16:
[----:B------:R-:W-:Y:S05]  /*19e0*/  @P3 BRA `(.L_x_17) ;  /* 0x00000000004c3947 */ /* 0x000fea0003800000 */
[----:B-123--:R-:W1:Y:S01]  /*19f0*/  S2R R5, SR_LANEID ;  /* 0x0000000000057919 */ /* 0x00ee620000000000 */
        /* <DEDUP_REMOVED lines=18> */
.L_x_17:
[----:B------:R-:W-:Y:S01]  /*1b20*/  IMAD R13, R3, 0x20, R0 ;  /* 0x00000020030d7824 */ /* 0x000fe200078e0200 */
[----:B------:R-:W-:Y:S06]  /*1b30*/  @P5 BRA `(.L_x_18) ;  /* 0x0000000000445947 */ /* 0x000fec0003800000 */
[----:B------:R-:W5:Y:S01]  /*1b40*/  S2R R0, SR_LANEID ;  /* 0x0000000000007919 */ /* 0x000f620000000000 */
[----:B-1234-:R-:W1:Y:S01]  /*1b50*/  LDC.64 R4, c[0x0][0x390] ;  /* 0x0000e400ff047b82 */ /* 0x01ee620000000a00 */
[----:B------:R-:W-:Y:S01]  /*1b60*/  IMAD.IADD R7, R102, 0x1, R13 ;  /* 0x0000000166077824 */ /* 0x000fe200078e020d */
[----:B------:R-:W-:Y:S01]  /*1b70*/  SHF.R.U32.HI R33, RZ, 0x1, R3 ;  /* 0x00000001ff217819 */ /* 0x000fe20000011603 */
[----:B------:R-:W-:Y:S05]  /*1b80*/  WARPSYNC.ALL ;  /* 0x0000000000007948 */ /* 0x000fea0003800000 */
[----:B-1----:R-:W-:-:S04]  /*1b90*/  IMAD.WIDE R4, R7, 0x4, R4 ;  /* 0x0000000407047825 */ /* 0x002fc800078e0204 */
[----:B------:R-:W-:Y:S01]  /*1ba0*/  IMAD.MOV.U32 R7, RZ, RZ, RZ ;  /* 0x000000ffff077224 */ /* 0x000fe200078e00ff */
[----:B-----5:R-:W-:Y:S02]  /*1bb0*/  LOP3.LUT R6, R0, 0x3, RZ, 0xc0, !PT ;  /* 0x0000000300067812 */ /* 0x020fe400078ec0ff */
        /* <DEDUP_REMOVED lines=9> */
.L_x_18:
[----:B------:R-:W-:Y:S05]  /*1c50*/  @P6 BRA `(.L_x_19) ;  /* 0x00000000004c6947 */ /* 0x000fea0003800000 */
[----:B------:R-:W5:Y:S01]  /*1c60*/  S2R R2, SR_LANEID ;  /* 0x0000000000027919 */ /* 0x000f620000000000 */
[----:B------:R-:W5:Y:S01]  /*1c70*/  LDCU.64 UR4, c[0x0][0x390] ;  /* 0x00007200ff0477ac */ /* 0x000f620008000a00 */
[----:B------:R-:W-:Y:S01]  /*1c80*/  IADD3 R0, P2, PT, R102, R13, RZ ;  /* 0x0000000d66007210 */ /* 0x000fe20007f5e0ff */
[----:B01234-:R-:W-:Y:S01]  /*1c90*/  IMAD.MOV.U32 R5, RZ, RZ, RZ ;  /* 0x000000ffff057224 */ /* 0x01ffe200078e00ff */
[----:B------:R-:W-:Y:S02]  /*1ca0*/  SHF.R.U32.HI R35, RZ, 0x1, R3 ;  /* 0x00000001ff237819 */ /* 0x000fe40000011603 */
[----:B------:R-:W-:Y:S02]  /*1cb0*/  LEA.HI.X.SX32 R33, R13, RZ, 0x1, P2 ;  /* 0x000000ff0d217211 */ /* 0x000fe400010f0eff */
[----:B-----5:R-:W-:Y:S02]  /*1cc0*/  LEA R15, P2, R0, UR4, 0x2 ;  /* 0x00000004000f7c11 */ /* 0x020fe4000f8410ff */
[----:B------:R-:W-:-:S02]  /*1cd0*/  LOP3.LUT R4, R2, 0x3, RZ, 0xc0, !PT ;  /* 0x0000000302047812 */ /* 0x000fc400078ec0ff */
[----:B------:R-:W-:-:S05]  /*1ce0*/  SHF.R.U32.HI R7, RZ, 0x2, R2 ;  /* 0x00000002ff077819 */ /* 0x000fca0000011602 */
[----:B------:R-:W-:Y:S01]  /*1cf0*/  IMAD.WIDE.U32 R6, R7, R35, R4 ;  /* 0x0000002307067225 */ /* 0x000fe200078e0004 */
[----:B------:R-:W-:Y:S01]  /*1d00*/  LEA.HI.X R5, R0, UR5, R33, 0x2, P2 ;  /* 0x0000000500057c11 */ /* 0x000fe200090f1421 */
[----:B------:R-:W-:Y:S05]  /*1d10*/  WARPSYNC.ALL ;  /* 0x0000000000007948 */ /* 0x000fea0003800000 */
[----:B------:R-:W-:-:S04]  /*1d20*/  LEA R4, P2, R6, R15, 0x3 ;  /* 0x0000000f06047211 */ /* 0x000fc800078418ff */
[----:B------:R-:W-:-:S03]  /*1d30*/  LEA.HI.X R5, R6, R5, R7, 0x3, P2 ;  /* 0x0000000506057211 */ /* 0x000fc600010f1c07 */
[----:B------:R-:W-:Y:S02]  /*1d40*/  IMAD.WIDE.U32 R6, R35, 0x40, R4 ;  /* 0x0000004023067825 */ /* 0x000fe400078e0004 */
[----:B------:R0:W-:Y:S04]  /*1d50*/  STG.E.64 desc[UR6][R4.64+0x40], R40 ;  /* 0x0000402804007986 */ /* 0x0001e8000c101b06 */
[----:B------:R0:W-:Y:S04]  /*1d60*/  STG.E.64 desc[UR6][R6.64+0x40], R42 ;  /* 0x0000402a06007986 */ /* 0x0001e8000c101b06 */
[----:B------:R0:W-:Y:S04]  /*1d70*/  STG.E.64 desc[UR6][R4.64+0x60], R16 ;  /* 0x0000601004007986 */ /* 0x0001e8000c101b06 */
[----:B------:R0:W-:Y:S02]  /*1d80*/  STG.E.64 desc[UR6][R6.64+0x60], R18 ;  /* 0x0000601206007986 */ /* 0x0001e4000c101b06 */
.L_x_19:
[----:B------:R-:W-:Y:S01]  /*1d90*/  IMAD R13, R3, 0x10, R13 ;  /* 0x00000010030d7824 */ /* 0x000fe200078e020d */
[----:B------:R-:W-:Y:S06]  /*1da0*/  @P1 BRA `(.L_x_20) ;  /* 0x0000000000441947 */ /* 0x000fec0003800000 */
[----:B------:R-:W5:Y:S01]  /*1db0*/  S2R R0, SR_LANEID ;  /* 0x0000000000007919 */ /* 0x000f620000000000 */
[----:B01234-:R-:W0:Y:S01]  /*1dc0*/  LDC.64 R4, c[0x0][0x390] ;  /* 0x0000e400ff047b82 */ /* 0x01fe220000000a00 */
[----:B------:R-:W-:Y:S01]  /*1dd0*/  IMAD.IADD R7, R102, 0x1, R13 ;  /* 0x0000000166077824 */ /* 0x000fe200078e020d */
[----:B------:R-:W-:Y:S01]  /*1de0*/  SHF.R.U32.HI R17, RZ, 0x1, R3 ;  /* 0x00000001ff117819 */ /* 0x000fe20000011603 */
[----:B------:R-:W-:Y:S05]  /*1df0*/  WARPSYNC.ALL ;  /* 0x0000000000007948 */ /* 0x000fea0003800000 */
[----:B0-----:R-:W-:-:S04]  /*1e00*/  IMAD.WIDE R4, R7, 0x4, R4 ;  /* 0x0000000407047825 */ /* 0x001fc800078e0204 */
[----:B------:R-:W-:Y:S01]  /*1e10*/  IMAD.MOV.U32 R7, RZ, RZ, RZ ;  /* 0x000000ffff077224 */ /* 0x000fe200078e00ff */
[----:B-----5:R-:W-:Y:S02]  /*1e20*/  LOP3.LUT R6, R0, 0x3, RZ, 0xc0, !PT ;  /* 0x0000000300067812 */ /* 0x020fe400078ec0ff */
[----:B------:R-:W-:-:S05]  /*1e30*/  SHF.R.U32.HI R15, RZ, 0x2, R0 ;  /* 0x00000002ff0f7819 */ /* 0x000fca0000011600 */
[----:B------:R-:W-:-:S03]  /*1e40*/  IMAD.WIDE.U32 R6, R15, R17, R6 ;  /* 0x000000110f067225 */ /* 0x000fc600078e0006 */
[----:B------:R-:W-:-:S04]  /*1e50*/  LEA R4, P1, R6, R4, 0x3 ;  /* 0x0000000406047211 */ /* 0x000fc800078218ff */
[----:B------:R-:W-:-:S03]  /*1e60*/  LEA.HI.X R5, R6, R5, R7, 0x3, P1 ;  /* 0x0000000506057211 */ /* 0x000fc600008f1c07 */
[----:B------:R-:W-:Y:S02]  /*1e70*/  IMAD.WIDE.U32 R6, R17, 0x40, R4 ;  /* 0x0000004011067825 */ /* 0x000fe400078e0004 */
[----:B------:R0:W-:Y:S04]  /*1e80*/  STG.E.64 desc[UR6][R4.64], R20 ;  /* 0x0000001404007986 */ /* 0x0001e8000c101b06 */
[----:B------:R0:W-:Y:S04]  /*1e90*/  STG.E.64 desc[UR6][R6.64], R22 ;  /* 0x0000001606007986 */ /* 0x0001e8000c101b06 */
[----:B------:R0:W-:Y:S04]  /*1ea0*/  STG.E.64 desc[UR6][R4.64+0x20], R24 ;  /* 0x0000201804007986 */ /* 0x0001e8000c101b06 */
[----:B------:R0:W-:Y:S02]  /*1eb0*/  STG.E.64 desc[UR6][R6.64+0x20], R26 ;  /* 0x0000201a06007986 */ /* 0x0001e4000c101b06 */
.L_x_20:
[----:B0-----:R-:W-:Y:S05]  /*1ec0*/  @P0 EXIT ;  /* 0x000000000000094d */ /* 0x001fea0003800000 */
[----:B------:R-:W0:Y:S01]  /*1ed0*/  S2R R0, SR_LANEID ;  /* 0x0000000000007919 */ /* 0x000e220000000000 */
[----:B------:R-:W1:Y:S01]  /*1ee0*/  LDCU.64 UR4, c[0x0][0x390] ;  /* 0x00007200ff0477ac */ /* 0x000e620008000a00 */
[----:B------:R-:W-:Y:S01]  /*1ef0*/  SHF.R.U32.HI R15, RZ, 0x1, R3 ;  /* 0x00000001ff0f7819 */ /* 0x000fe20000011603 */
[----:B------:R-:W-:Y:S01]  /*1f00*/  IMAD.MOV.U32 R3, RZ, RZ, RZ ;  /* 0x000000ffff037224 */ /* 0x000fe200078e00ff */
[----:B------:R-:W-:-:S04]  /*1f10*/  IADD3 R102, P0, PT, R102, R13, RZ ;  /* 0x0000000d66667210 */ /* 0x000fc80007f1e0ff */
[----:B------:R-:W-:Y:S02]  /*1f20*/  LEA.HI.X.SX32 R13, R13, RZ, 0x1, P0 ;  /* 0x000000ff0d0d7211 */ /* 0x000fe400000f0eff */
[----:B-1234-:R-:W-:Y:S02]  /*1f30*/  LEA R7, P0, R102, UR4, 0x2 ;  /* 0x0000000466077c11 */ /* 0x01efe4000f8010ff */
[----:B0-----:R-:W-:Y:S02]  /*1f40*/  LOP3.LUT R2, R0, 0x3, RZ, 0xc0, !PT ;  /* 0x0000000300027812 */ /* 0x001fe400078ec0ff */
[----:B------:R-:W-:-:S05]  /*1f50*/  SHF.R.U32.HI R5, RZ, 0x2, R0 ;  /* 0x00000002ff057819 */ /* 0x000fca0000011600 */
[----:B------:R-:W-:Y:S01]  /*1f60*/  IMAD.WIDE.U32 R4, R5, R15, R2 ;  /* 0x0000000f05047225 */ /* 0x000fe200078e0002 */
[----:B------:R-:W-:Y:S01]  /*1f70*/  LEA.HI.X R3, R102, UR5, R13, 0x2, P0 ;  /* 0x0000000566037c11 */ /* 0x000fe200080f140d */
[----:B------:R-:W-:Y:S05]  /*1f80*/  WARPSYNC.ALL ;  /* 0x0000000000007948 */ /* 0x000fea0003800000 */
[----:B------:R-:W-:-:S04]  /*1f90*/  LEA R2, P0, R4, R7, 0x3 ;  /* 0x0000000704027211 */ /* 0x000fc800078018ff */
[----:B------:R-:W-:-:S03]  /*1fa0*/  LEA.HI.X R3, R4, R3, R5, 0x3, P0 ;  /* 0x0000000304037211 */ /* 0x000fc600000f1c05 */
[----:B------:R-:W-:Y:S02]  /*1fb0*/  IMAD.WIDE.U32 R4, R15, 0x40, R2 ;  /* 0x000000400f047825 */ /* 0x000fe400078e0002 */
[----:B------:R-:W-:Y:S04]  /*1fc0*/  STG.E.64 desc[UR6][R2.64+0x40], R28 ;  /* 0x0000401c02007986 */ /* 0x000fe8000c101b06 */
[----:B------:R-:W-:Y:S04]  /*1fd0*/  STG.E.64 desc[UR6][R4.64+0x40], R30 ;  /* 0x0000401e04007986 */ /* 0x000fe8000c101b06 */
[----:B------:R-:W-:Y:S04]  /*1fe0*/  STG.E.64 desc[UR6][R2.64+0x60], R8 ;  /* 0x0000600802007986 */ /* 0x000fe8000c101b06 */
[----:B------:R-:W-:Y:S01]  /*1ff0*/  STG.E.64 desc[UR6][R4.64+0x60], R10 ;  /* 0x0000600a04007986 */ /* 0x000fe2000c101b06 */
[----:B------:R-:W-:Y:S05]  /*2000*/  EXIT ;  /* 0x000000000000794d */ /* 0x000fea0003800000 */
.L_x_21:
[----:B------:R-:W-:-:S00]  /*2010*/  BRA `(.L_x_21) ;  /* 0xfffffffc00fc7947 */ /* 0x000fc0000383ffff */
[----:B------:R-:W-:-:S00]  /*2020*/  NOP ;  /* 0x0000000000007918 */ /* 0x000fc00000000000 */
        /* <DEDUP_REMOVED lines=13> */
.L_x_22:


//--------------------- .nv.shared._Z33matrix_multiplication_tensor_corePKfS0_Pfiii --------------------------
	.section	.nv.shared._Z33matrix_multiplication_tensor_corePKfS0_Pfiii,"aw",@nobits
	.sectionflags	@""
	.align	2
.nv.shared._Z33matrix_multiplication_tensor_corePKfS0_Pfiii:
	.zero		19968


//--------------------- .nv.shared.reserved.0     --------------------------
	.section	.nv.shared.reserved.0,"aw",@nobits
	.weak		__nv_reservedSMEM_offset_0_alias
	.size		__nv_reservedSMEM_offset_0_alias, 0, 64
	.other		__nv_reservedSMEM_offset_0_alias,@"STO_CUDA_RESERVED_SHARED STV_DEFAULT"
__nv_reservedSMEM_offset_0_alias:
	.zero		0
	.zero		64


//--------------------- .nv.constant0._Z33matrix_multiplication_tensor_corePKfS0_Pfiii --------------------------
	.section	.nv.constant0._Z33matrix_multiplication_tensor_corePKfS0_Pfiii,"a",@progbits
	.sectionflags	@""
	.align	4
.nv.constant0._Z33matrix_multiplication_tensor_corePKfS0_Pfiii:
	.zero		932


//--------------------- SYMBOLS --------------------------

	.type		.nv.reservedSmem.offset0,@object
	.size		.nv.reservedSmem.offset0,0x4
	.type		.nv.reservedSmem.cap,@object
	.size		.nv.reservedSmem.cap,0x4
